//
// Generated by NVIDIA NVVM Compiler
//
// Compiler Build ID: CL-36424714
// Cuda compilation tools, release 13.0, V13.0.88
// Based on NVVM 20.0.0
//

.version 9.0
.target sm_100
.address_size 64

	// .globl	_Z15gaussian_kernelPdS_S_S_iii
.func  (.param .b64 func_retval0) __internal_accurate_pow
(
	.param .b64 __internal_accurate_pow_param_0
)
;

.visible .entry _Z15gaussian_kernelPdS_S_S_iii(
	.param .u64 .ptr .align 1 _Z15gaussian_kernelPdS_S_S_iii_param_0,
	.param .u64 .ptr .align 1 _Z15gaussian_kernelPdS_S_S_iii_param_1,
	.param .u64 .ptr .align 1 _Z15gaussian_kernelPdS_S_S_iii_param_2,
	.param .u64 .ptr .align 1 _Z15gaussian_kernelPdS_S_S_iii_param_3,
	.param .u32 _Z15gaussian_kernelPdS_S_S_iii_param_4,
	.param .u32 _Z15gaussian_kernelPdS_S_S_iii_param_5,
	.param .u32 _Z15gaussian_kernelPdS_S_S_iii_param_6
)
{
	.reg .pred 	%p<31>;
	.reg .b32 	%r<67>;
	.reg .b32 	%f<3>;
	.reg .b64 	%rd<28>;
	.reg .b64 	%fd<81>;

	ld.param.u64 	%rd12, [_Z15gaussian_kernelPdS_S_S_iii_param_0];
	ld.param.u64 	%rd10, [_Z15gaussian_kernelPdS_S_S_iii_param_2];
	ld.param.u32 	%r30, [_Z15gaussian_kernelPdS_S_S_iii_param_4];
	ld.param.u32 	%r31, [_Z15gaussian_kernelPdS_S_S_iii_param_5];
	ld.param.u32 	%r32, [_Z15gaussian_kernelPdS_S_S_iii_param_6];
	cvta.to.global.u64 	%rd1, %rd12;
	mov.u32 	%r33, %ctaid.x;
	mov.u32 	%r1, %ntid.x;
	mov.u32 	%r34, %tid.x;
	mad.lo.s32 	%r60, %r33, %r1, %r34;
	setp.ge.s32 	%p2, %r60, %r31;
	@%p2 bra 	$L__BB0_29;
	setp.lt.s32 	%p3, %r30, 1;
	mov.f64 	%fd26, 0d4000000000000000;
	{
	.reg .b32 %temp; 
	mov.b64 	{%temp, %r3}, %fd26;
	}
	and.b32  	%r4, %r3, 2146435072;
	setp.lt.s32 	%p4, %r3, 0;
	selp.b32 	%r5, 0, 2146435072, %p4;
	cvt.rn.f64.s32 	%fd1, %r30;
	mov.u32 	%r35, %nctaid.x;
	mul.lo.s32 	%r6, %r1, %r35;
	@%p3 bra 	$L__BB0_27;
	setp.lt.s32 	%p6, %r32, 1;
	@%p6 bra 	$L__BB0_17;
	cvta.to.global.u64 	%rd2, %rd10;
	or.b32  	%r7, %r5, -2147483648;
	and.b32  	%r37, %r3, 2147483647;
	setp.ne.s32 	%p13, %r37, 1071644672;
	setp.eq.s32 	%p14, %r4, 1062207488;
	and.pred  	%p1, %p14, %p13;
	selp.b32 	%r45, %r7, %r5, %p1;
$L__BB0_4:
	mov.f64 	%fd73, 0d0000000000000000;
	mov.b32 	%r61, 0;
$L__BB0_5:
	ld.param.u64 	%rd25, [_Z15gaussian_kernelPdS_S_S_iii_param_3];
	ld.param.u64 	%rd24, [_Z15gaussian_kernelPdS_S_S_iii_param_1];
	mul.lo.s32 	%r62, %r60, %r32;
	neg.s32 	%r63, %r32;
	cvta.to.global.u64 	%rd27, %rd25;
	mul.wide.u32 	%rd17, %r32, %r61;
	shl.b64 	%rd18, %rd17, 3;
	cvta.to.global.u64 	%rd19, %rd24;
	add.s64 	%rd26, %rd19, %rd18;
	mov.f64 	%fd74, 0d3FF0000000000000;
$L__BB0_6:
	setp.lt.s32 	%p15, %r3, 0;
	setp.eq.s32 	%p16, %r4, 1062207488;
	mul.wide.s32 	%rd20, %r62, 8;
	add.s64 	%rd21, %rd2, %rd20;
	ld.global.f64 	%fd39, [%rd21];
	ld.global.f64 	%fd40, [%rd26];
	sub.f64 	%fd41, %fd39, %fd40;
	ld.global.f64 	%fd4, [%rd27];
	div.rn.f64 	%fd5, %fd41, %fd4;
	{
	.reg .b32 %temp; 
	mov.b64 	{%temp, %r16}, %fd5;
	}
	abs.f64 	%fd6, %fd5;
	{ // callseq 0, 0
	.param .b64 param0;
	st.param.f64 	[param0], %fd6;
	.param .b64 retval0;
	call.uni (retval0), 
	__internal_accurate_pow, 
	(
	param0
	);
	ld.param.f64 	%fd42, [retval0];
	} // callseq 0
	setp.lt.s32 	%p18, %r16, 0;
	neg.f64 	%fd44, %fd42;
	selp.f64 	%fd45, %fd44, %fd42, %p16;
	selp.f64 	%fd46, %fd45, %fd42, %p18;
	setp.eq.f64 	%p19, %fd5, 0d0000000000000000;
	selp.b32 	%r39, %r16, 0, %p16;
	or.b32  	%r40, %r39, 2146435072;
	selp.b32 	%r41, %r40, %r39, %p15;
	mov.b32 	%r42, 0;
	mov.b64 	%fd47, {%r42, %r41};
	selp.f64 	%fd75, %fd47, %fd46, %p19;
	add.f64 	%fd48, %fd5, 0d4000000000000000;
	{
	.reg .b32 %temp; 
	mov.b64 	{%temp, %r43}, %fd48;
	}
	and.b32  	%r44, %r43, 2146435072;
	setp.ne.s32 	%p20, %r44, 2146435072;
	@%p20 bra 	$L__BB0_11;
	setp.nan.f64 	%p21, %fd5, %fd5;
	@%p21 bra 	$L__BB0_10;
	setp.neu.f64 	%p22, %fd6, 0d7FF0000000000000;
	@%p22 bra 	$L__BB0_11;
	selp.b32 	%r46, %r45, %r5, %p18;
	mov.b32 	%r47, 0;
	mov.b64 	%fd75, {%r47, %r46};
	bra.uni 	$L__BB0_11;
$L__BB0_10:
	mov.f64 	%fd49, 0d4000000000000000;
	add.rn.f64 	%fd75, %fd5, %fd49;
$L__BB0_11:
	setp.eq.f64 	%p24, %fd5, 0d3FF0000000000000;
	mul.f64 	%fd50, %fd75, 0dBFE0000000000000;
	selp.f64 	%fd11, 0dBFE0000000000000, %fd50, %p24;
	fma.rn.f64 	%fd51, %fd11, 0d3FF71547652B82FE, 0d4338000000000000;
	{
	.reg .b32 %temp; 
	mov.b64 	{%r17, %temp}, %fd51;
	}
	mov.f64 	%fd52, 0dC338000000000000;
	add.rn.f64 	%fd53, %fd51, %fd52;
	fma.rn.f64 	%fd54, %fd53, 0dBFE62E42FEFA39EF, %fd11;
	fma.rn.f64 	%fd55, %fd53, 0dBC7ABC9E3B39803F, %fd54;
	fma.rn.f64 	%fd56, %fd55, 0d3E5ADE1569CE2BDF, 0d3E928AF3FCA213EA;
	fma.rn.f64 	%fd57, %fd56, %fd55, 0d3EC71DEE62401315;
	fma.rn.f64 	%fd58, %fd57, %fd55, 0d3EFA01997C89EB71;
	fma.rn.f64 	%fd59, %fd58, %fd55, 0d3F2A01A014761F65;
	fma.rn.f64 	%fd60, %fd59, %fd55, 0d3F56C16C1852B7AF;
	fma.rn.f64 	%fd61, %fd60, %fd55, 0d3F81111111122322;
	fma.rn.f64 	%fd62, %fd61, %fd55, 0d3FA55555555502A1;
	fma.rn.f64 	%fd63, %fd62, %fd55, 0d3FC5555555555511;
	fma.rn.f64 	%fd64, %fd63, %fd55, 0d3FE000000000000B;
	fma.rn.f64 	%fd65, %fd64, %fd55, 0d3FF0000000000000;
	fma.rn.f64 	%fd66, %fd65, %fd55, 0d3FF0000000000000;
	{
	.reg .b32 %temp; 
	mov.b64 	{%r18, %temp}, %fd66;
	}
	{
	.reg .b32 %temp; 
	mov.b64 	{%temp, %r19}, %fd66;
	}
	shl.b32 	%r48, %r17, 20;
	add.s32 	%r49, %r48, %r19;
	mov.b64 	%fd76, {%r18, %r49};
	{
	.reg .b32 %temp; 
	mov.b64 	{%temp, %r50}, %fd11;
	}
	mov.b32 	%f2, %r50;
	abs.f32 	%f1, %f2;
	setp.lt.f32 	%p25, %f1, 0f4086232B;
	@%p25 bra 	$L__BB0_14;
	setp.lt.f64 	%p26, %fd11, 0d0000000000000000;
	add.f64 	%fd67, %fd11, 0d7FF0000000000000;
	selp.f64 	%fd76, 0d0000000000000000, %fd67, %p26;
	setp.geu.f32 	%p27, %f1, 0f40874800;
	@%p27 bra 	$L__BB0_14;
	shr.u32 	%r51, %r17, 31;
	add.s32 	%r52, %r17, %r51;
	shr.s32 	%r53, %r52, 1;
	shl.b32 	%r54, %r53, 20;
	add.s32 	%r55, %r19, %r54;
	mov.b64 	%fd68, {%r18, %r55};
	sub.s32 	%r56, %r17, %r53;
	shl.b32 	%r57, %r56, 20;
	add.s32 	%r58, %r57, 1072693248;
	mov.b32 	%r59, 0;
	mov.b64 	%fd69, {%r59, %r58};
	mul.f64 	%fd76, %fd69, %fd68;
$L__BB0_14:
	mul.f64 	%fd70, %fd76, 0d3FD9884533D43651;
	mul.f64 	%fd71, %fd74, %fd70;
	div.rn.f64 	%fd74, %fd71, %fd4;
	add.s32 	%r63, %r63, 1;
	setp.ne.s32 	%p28, %r63, 0;
	add.s64 	%rd27, %rd27, 8;
	add.s64 	%rd26, %rd26, 8;
	add.s32 	%r62, %r62, 1;
	@%p28 bra 	$L__BB0_6;
	add.f64 	%fd73, %fd73, %fd74;
	add.s32 	%r61, %r61, 1;
	setp.ne.s32 	%p29, %r61, %r30;
	@%p29 bra 	$L__BB0_5;
	div.rn.f64 	%fd72, %fd73, %fd1;
	mul.wide.s32 	%rd22, %r60, 8;
	add.s64 	%rd23, %rd1, %rd22;
	st.global.f64 	[%rd23], %fd72;
	add.s32 	%r60, %r60, %r6;
	setp.lt.s32 	%p30, %r60, %r31;
	@%p30 bra 	$L__BB0_4;
	bra.uni 	$L__BB0_29;
$L__BB0_17:
	and.b32  	%r8, %r30, 3;
	and.b32  	%r9, %r30, 2147483644;
$L__BB0_18:
	setp.lt.u32 	%p7, %r30, 4;
	mov.f64 	%fd79, 0d3FF0000000000000;
	@%p7 bra 	$L__BB0_22;
	mov.b32 	%r65, 0;
	mov.f64 	%fd80, 0d0000000000000000;
$L__BB0_20:
	add.f64 	%fd31, %fd80, 0d3FF0000000000000;
	add.f64 	%fd32, %fd31, 0d3FF0000000000000;
	add.f64 	%fd33, %fd32, 0d3FF0000000000000;
	add.f64 	%fd80, %fd33, 0d3FF0000000000000;
	add.s32 	%r65, %r65, 4;
	setp.ne.s32 	%p8, %r65, %r9;
	@%p8 bra 	$L__BB0_20;
	add.f64 	%fd79, %fd80, 0d3FF0000000000000;
$L__BB0_22:
	setp.eq.s32 	%p9, %r8, 0;
	@%p9 bra 	$L__BB0_26;
	setp.eq.s32 	%p10, %r8, 1;
	@%p10 bra 	$L__BB0_25;
	setp.eq.s32 	%p11, %r8, 2;
	add.f64 	%fd34, %fd79, 0d3FF0000000000000;
	add.f64 	%fd35, %fd34, 0d3FF0000000000000;
	selp.f64 	%fd80, %fd34, %fd35, %p11;
	bra.uni 	$L__BB0_26;
$L__BB0_25:
	mov.f64 	%fd80, %fd79;
$L__BB0_26:
	div.rn.f64 	%fd36, %fd80, %fd1;
	mul.wide.s32 	%rd15, %r60, 8;
	add.s64 	%rd16, %rd1, %rd15;
	st.global.f64 	[%rd16], %fd36;
	add.s32 	%r60, %r60, %r6;
	setp.lt.s32 	%p12, %r60, %r31;
	@%p12 bra 	$L__BB0_18;
	bra.uni 	$L__BB0_29;
$L__BB0_27:
	mov.f64 	%fd27, 0d0000000000000000;
	div.rn.f64 	%fd25, %fd27, %fd1;
$L__BB0_28:
	mul.wide.s32 	%rd13, %r60, 8;
	add.s64 	%rd14, %rd1, %rd13;
	st.global.f64 	[%rd14], %fd25;
	add.s32 	%r60, %r60, %r6;
	setp.lt.s32 	%p5, %r60, %r31;
	@%p5 bra 	$L__BB0_28;
$L__BB0_29:
	ret;

}
	// .globl	_Z12epane_kernelPdS_S_S_iii
.visible .entry _Z12epane_kernelPdS_S_S_iii(
	.param .u64 .ptr .align 1 _Z12epane_kernelPdS_S_S_iii_param_0,
	.param .u64 .ptr .align 1 _Z12epane_kernelPdS_S_S_iii_param_1,
	.param .u64 .ptr .align 1 _Z12epane_kernelPdS_S_S_iii_param_2,
	.param .u64 .ptr .align 1 _Z12epane_kernelPdS_S_S_iii_param_3,
	.param .u32 _Z12epane_kernelPdS_S_S_iii_param_4,
	.param .u32 _Z12epane_kernelPdS_S_S_iii_param_5,
	.param .u32 _Z12epane_kernelPdS_S_S_iii_param_6
)
{
	.reg .pred 	%p<15>;
	.reg .b32 	%r<37>;
	.reg .b64 	%rd<28>;
	.reg .b64 	%fd<46>;

	ld.param.u64 	%rd13, [_Z12epane_kernelPdS_S_S_iii_param_0];
	ld.param.u64 	%rd11, [_Z12epane_kernelPdS_S_S_iii_param_2];
	ld.param.u32 	%r22, [_Z12epane_kernelPdS_S_S_iii_param_4];
	ld.param.u32 	%r23, [_Z12epane_kernelPdS_S_S_iii_param_5];
	ld.param.u32 	%r24, [_Z12epane_kernelPdS_S_S_iii_param_6];
	cvta.to.global.u64 	%rd1, %rd13;
	mov.u32 	%r25, %ctaid.x;
	mov.u32 	%r1, %ntid.x;
	mov.u32 	%r26, %tid.x;
	mad.lo.s32 	%r30, %r25, %r1, %r26;
	setp.ge.s32 	%p1, %r30, %r23;
	@%p1 bra 	$L__BB1_22;
	setp.lt.s32 	%p2, %r22, 1;
	cvt.rn.f64.s32 	%fd1, %r22;
	mov.u32 	%r27, %nctaid.x;
	mul.lo.s32 	%r3, %r1, %r27;
	@%p2 bra 	$L__BB1_20;
	setp.lt.s32 	%p4, %r24, 1;
	@%p4 bra 	$L__BB1_10;
	neg.s32 	%r4, %r24;
	mul.wide.u32 	%rd2, %r24, 8;
	cvta.to.global.u64 	%rd3, %rd11;
$L__BB1_4:
	mul.lo.s32 	%r8, %r30, %r24;
	mov.f64 	%fd39, 0d0000000000000000;
	mov.b32 	%r31, 0;
$L__BB1_5:
	ld.param.u64 	%rd25, [_Z12epane_kernelPdS_S_S_iii_param_3];
	ld.param.u64 	%rd24, [_Z12epane_kernelPdS_S_S_iii_param_1];
	cvta.to.global.u64 	%rd27, %rd25;
	cvt.u64.u32 	%rd18, %r31;
	cvta.to.global.u64 	%rd19, %rd24;
	mad.lo.s64 	%rd26, %rd2, %rd18, %rd19;
	mov.f64 	%fd40, 0d3FF0000000000000;
	mov.u32 	%r32, %r8;
	mov.u32 	%r33, %r4;
$L__BB1_6:
	mul.wide.s32 	%rd20, %r32, 8;
	add.s64 	%rd21, %rd3, %rd20;
	ld.global.f64 	%fd30, [%rd21];
	ld.global.f64 	%fd31, [%rd26];
	sub.f64 	%fd32, %fd30, %fd31;
	ld.global.f64 	%fd4, [%rd27];
	div.rn.f64 	%fd33, %fd32, %fd4;
	mul.f64 	%fd5, %fd33, %fd33;
	setp.geu.f64 	%p11, %fd5, 0d3FF0000000000000;
	mov.f64 	%fd41, 0d0000000000000000;
	@%p11 bra 	$L__BB1_8;
	mov.f64 	%fd34, 0d3FF0000000000000;
	sub.f64 	%fd35, %fd34, %fd5;
	mul.f64 	%fd36, %fd35, 0d3FE8000000000000;
	mul.f64 	%fd37, %fd40, %fd36;
	div.rn.f64 	%fd40, %fd37, %fd4;
	add.s32 	%r33, %r33, 1;
	setp.ne.s32 	%p12, %r33, 0;
	add.s64 	%rd27, %rd27, 8;
	add.s64 	%rd26, %rd26, 8;
	add.s32 	%r32, %r32, 1;
	mov.f64 	%fd41, %fd40;
	@%p12 bra 	$L__BB1_6;
$L__BB1_8:
	add.f64 	%fd39, %fd39, %fd41;
	add.s32 	%r31, %r31, 1;
	setp.ne.s32 	%p13, %r31, %r22;
	@%p13 bra 	$L__BB1_5;
	div.rn.f64 	%fd38, %fd39, %fd1;
	mul.wide.s32 	%rd22, %r30, 8;
	add.s64 	%rd23, %rd1, %rd22;
	st.global.f64 	[%rd23], %fd38;
	add.s32 	%r30, %r30, %r3;
	setp.lt.s32 	%p14, %r30, %r23;
	@%p14 bra 	$L__BB1_4;
	bra.uni 	$L__BB1_22;
$L__BB1_10:
	and.b32  	%r5, %r22, 3;
	and.b32  	%r6, %r22, 2147483644;
$L__BB1_11:
	setp.lt.u32 	%p5, %r22, 4;
	mov.f64 	%fd44, 0d3FF0000000000000;
	@%p5 bra 	$L__BB1_15;
	mov.b32 	%r35, 0;
	mov.f64 	%fd45, 0d0000000000000000;
$L__BB1_13:
	add.f64 	%fd21, %fd45, 0d3FF0000000000000;
	add.f64 	%fd22, %fd21, 0d3FF0000000000000;
	add.f64 	%fd23, %fd22, 0d3FF0000000000000;
	add.f64 	%fd45, %fd23, 0d3FF0000000000000;
	add.s32 	%r35, %r35, 4;
	setp.ne.s32 	%p6, %r35, %r6;
	@%p6 bra 	$L__BB1_13;
	add.f64 	%fd44, %fd45, 0d3FF0000000000000;
$L__BB1_15:
	setp.eq.s32 	%p7, %r5, 0;
	@%p7 bra 	$L__BB1_19;
	setp.eq.s32 	%p8, %r5, 1;
	@%p8 bra 	$L__BB1_18;
	setp.eq.s32 	%p9, %r5, 2;
	add.f64 	%fd24, %fd44, 0d3FF0000000000000;
	add.f64 	%fd25, %fd24, 0d3FF0000000000000;
	selp.f64 	%fd45, %fd24, %fd25, %p9;
	bra.uni 	$L__BB1_19;
$L__BB1_18:
	mov.f64 	%fd45, %fd44;
$L__BB1_19:
	div.rn.f64 	%fd26, %fd45, %fd1;
	mul.wide.s32 	%rd16, %r30, 8;
	add.s64 	%rd17, %rd1, %rd16;
	st.global.f64 	[%rd17], %fd26;
	add.s32 	%r30, %r30, %r3;
	setp.lt.s32 	%p10, %r30, %r23;
	@%p10 bra 	$L__BB1_11;
	bra.uni 	$L__BB1_22;
$L__BB1_20:
	mov.f64 	%fd17, 0d0000000000000000;
	div.rn.f64 	%fd16, %fd17, %fd1;
$L__BB1_21:
	mul.wide.s32 	%rd14, %r30, 8;
	add.s64 	%rd15, %rd1, %rd14;
	st.global.f64 	[%rd15], %fd16;
	add.s32 	%r30, %r30, %r3;
	setp.lt.s32 	%p3, %r30, %r23;
	@%p3 bra 	$L__BB1_21;
$L__BB1_22:
	ret;

}
.func  (.param .b64 func_retval0) __internal_accurate_pow(
	.param .b64 __internal_accurate_pow_param_0
)
{
	.reg .pred 	%p<8>;
	.reg .b32 	%r<49>;
	.reg .b32 	%f<3>;
	.reg .b64 	%fd<109>;

	ld.param.f64 	%fd10, [__internal_accurate_pow_param_0];
	{
	.reg .b32 %temp; 
	mov.b64 	{%temp, %r46}, %fd10;
	}
	{
	.reg .b32 %temp; 
	mov.b64 	{%r45, %temp}, %fd10;
	}
	shr.u32 	%r47, %r46, 20;
	setp.gt.u32 	%p1, %r46, 1048575;
	@%p1 bra 	$L__BB2_2;
	mul.f64 	%fd11, %fd10, 0d4350000000000000;
	{
	.reg .b32 %temp; 
	mov.b64 	{%temp, %r46}, %fd11;
	}
	{
	.reg .b32 %temp; 
	mov.b64 	{%r45, %temp}, %fd11;
	}
	shr.u32 	%r16, %r46, 20;
	add.s32 	%r47, %r16, -54;
$L__BB2_2:
	add.s32 	%r48, %r47, -1023;
	and.b32  	%r17, %r46, -2146435073;
	or.b32  	%r18, %r17, 1072693248;
	mov.b64 	%fd107, {%r45, %r18};
	setp.lt.u32 	%p2, %r18, 1073127583;
	@%p2 bra 	$L__BB2_4;
	{
	.reg .b32 %temp; 
	mov.b64 	{%r19, %temp}, %fd107;
	}
	{
	.reg .b32 %temp; 
	mov.b64 	{%temp, %r20}, %fd107;
	}
	add.s32 	%r21, %r20, -1048576;
	mov.b64 	%fd107, {%r19, %r21};
	add.s32 	%r48, %r47, -1022;
$L__BB2_4:
	add.f64 	%fd12, %fd107, 0dBFF0000000000000;
	add.f64 	%fd13, %fd107, 0d3FF0000000000000;
	rcp.approx.ftz.f64 	%fd14, %fd13;
	neg.f64 	%fd15, %fd13;
	fma.rn.f64 	%fd16, %fd15, %fd14, 0d3FF0000000000000;
	fma.rn.f64 	%fd17, %fd16, %fd16, %fd16;
	fma.rn.f64 	%fd18, %fd17, %fd14, %fd14;
	mul.f64 	%fd19, %fd12, %fd18;
	fma.rn.f64 	%fd20, %fd12, %fd18, %fd19;
	mul.f64 	%fd21, %fd20, %fd20;
	fma.rn.f64 	%fd22, %fd21, 0d3EB0F5FF7D2CAFE2, 0d3ED0F5D241AD3B5A;
	fma.rn.f64 	%fd23, %fd22, %fd21, 0d3EF3B20A75488A3F;
	fma.rn.f64 	%fd24, %fd23, %fd21, 0d3F1745CDE4FAECD5;
	fma.rn.f64 	%fd25, %fd24, %fd21, 0d3F3C71C7258A578B;
	fma.rn.f64 	%fd26, %fd25, %fd21, 0d3F6249249242B910;
	fma.rn.f64 	%fd27, %fd26, %fd21, 0d3F89999999999DFB;
	sub.f64 	%fd28, %fd12, %fd20;
	add.f64 	%fd29, %fd28, %fd28;
	neg.f64 	%fd30, %fd20;
	fma.rn.f64 	%fd31, %fd30, %fd12, %fd29;
	mul.f64 	%fd32, %fd18, %fd31;
	fma.rn.f64 	%fd33, %fd21, %fd27, 0d3FB5555555555555;
	mov.f64 	%fd34, 0d3FB5555555555555;
	sub.f64 	%fd35, %fd34, %fd33;
	fma.rn.f64 	%fd36, %fd21, %fd27, %fd35;
	add.f64 	%fd37, %fd36, 0dBC46A4CB00B9E7B0;
	add.f64 	%fd38, %fd33, %fd37;
	sub.f64 	%fd39, %fd33, %fd38;
	add.f64 	%fd40, %fd37, %fd39;
	mul.rn.f64 	%fd41, %fd20, %fd20;
	neg.f64 	%fd42, %fd41;
	fma.rn.f64 	%fd43, %fd20, %fd20, %fd42;
	{
	.reg .b32 %temp; 
	mov.b64 	{%r22, %temp}, %fd32;
	}
	{
	.reg .b32 %temp; 
	mov.b64 	{%temp, %r23}, %fd32;
	}
	add.s32 	%r24, %r23, 1048576;
	mov.b64 	%fd44, {%r22, %r24};
	fma.rn.f64 	%fd45, %fd20, %fd44, %fd43;
	mul.rn.f64 	%fd46, %fd41, %fd20;
	neg.f64 	%fd47, %fd46;
	fma.rn.f64 	%fd48, %fd41, %fd20, %fd47;
	fma.rn.f64 	%fd49, %fd41, %fd32, %fd48;
	fma.rn.f64 	%fd50, %fd45, %fd20, %fd49;
	mul.rn.f64 	%fd51, %fd38, %fd46;
	neg.f64 	%fd52, %fd51;
	fma.rn.f64 	%fd53, %fd38, %fd46, %fd52;
	fma.rn.f64 	%fd54, %fd38, %fd50, %fd53;
	fma.rn.f64 	%fd55, %fd40, %fd46, %fd54;
	add.f64 	%fd56, %fd51, %fd55;
	sub.f64 	%fd57, %fd51, %fd56;
	add.f64 	%fd58, %fd55, %fd57;
	add.f64 	%fd59, %fd20, %fd56;
	sub.f64 	%fd60, %fd20, %fd59;
	add.f64 	%fd61, %fd56, %fd60;
	add.f64 	%fd62, %fd58, %fd61;
	add.f64 	%fd63, %fd32, %fd62;
	add.f64 	%fd64, %fd59, %fd63;
	sub.f64 	%fd65, %fd59, %fd64;
	add.f64 	%fd66, %fd63, %fd65;
	xor.b32  	%r25, %r48, -2147483648;
	mov.b32 	%r26, 1127219200;
	mov.b64 	%fd67, {%r25, %r26};
	mov.b32 	%r27, -2147483648;
	mov.b64 	%fd68, {%r27, %r26};
	sub.f64 	%fd69, %fd67, %fd68;
	fma.rn.f64 	%fd70, %fd69, 0d3FE62E42FEFA39EF, %fd64;
	fma.rn.f64 	%fd71, %fd69, 0dBFE62E42FEFA39EF, %fd70;
	sub.f64 	%fd72, %fd71, %fd64;
	sub.f64 	%fd73, %fd66, %fd72;
	fma.rn.f64 	%fd74, %fd69, 0d3C7ABC9E3B39803F, %fd73;
	add.f64 	%fd75, %fd70, %fd74;
	sub.f64 	%fd76, %fd70, %fd75;
	add.f64 	%fd77, %fd74, %fd76;
	mov.f64 	%fd78, 0d4000000000000000;
	{
	.reg .b32 %temp; 
	mov.b64 	{%temp, %r28}, %fd78;
	}
	{
	.reg .b32 %temp; 
	mov.b64 	{%r29, %temp}, %fd78;
	}
	shl.b32 	%r30, %r28, 1;
	setp.gt.u32 	%p3, %r30, -33554433;
	and.b32  	%r31, %r28, -15728641;
	selp.b32 	%r32, %r31, %r28, %p3;
	mov.b64 	%fd79, {%r29, %r32};
	mul.rn.f64 	%fd80, %fd75, %fd79;
	neg.f64 	%fd81, %fd80;
	fma.rn.f64 	%fd82, %fd75, %fd79, %fd81;
	fma.rn.f64 	%fd83, %fd77, %fd79, %fd82;
	add.f64 	%fd4, %fd80, %fd83;
	sub.f64 	%fd84, %fd80, %fd4;
	add.f64 	%fd5, %fd83, %fd84;
	fma.rn.f64 	%fd85, %fd4, 0d3FF71547652B82FE, 0d4338000000000000;
	{
	.reg .b32 %temp; 
	mov.b64 	{%r13, %temp}, %fd85;
	}
	mov.f64 	%fd86, 0dC338000000000000;
	add.rn.f64 	%fd87, %fd85, %fd86;
	fma.rn.f64 	%fd88, %fd87, 0dBFE62E42FEFA39EF, %fd4;
	fma.rn.f64 	%fd89, %fd87, 0dBC7ABC9E3B39803F, %fd88;
	fma.rn.f64 	%fd90, %fd89, 0d3E5ADE1569CE2BDF, 0d3E928AF3FCA213EA;
	fma.rn.f64 	%fd91, %fd90, %fd89, 0d3EC71DEE62401315;
	fma.rn.f64 	%fd92, %fd91, %fd89, 0d3EFA01997C89EB71;
	fma.rn.f64 	%fd93, %fd92, %fd89, 0d3F2A01A014761F65;
	fma.rn.f64 	%fd94, %fd93, %fd89, 0d3F56C16C1852B7AF;
	fma.rn.f64 	%fd95, %fd94, %fd89, 0d3F81111111122322;
	fma.rn.f64 	%fd96, %fd95, %fd89, 0d3FA55555555502A1;
	fma.rn.f64 	%fd97, %fd96, %fd89, 0d3FC5555555555511;
	fma.rn.f64 	%fd98, %fd97, %fd89, 0d3FE000000000000B;
	fma.rn.f64 	%fd99, %fd98, %fd89, 0d3FF0000000000000;
	fma.rn.f64 	%fd100, %fd99, %fd89, 0d3FF0000000000000;
	{
	.reg .b32 %temp; 
	mov.b64 	{%r14, %temp}, %fd100;
	}
	{
	.reg .b32 %temp; 
	mov.b64 	{%temp, %r15}, %fd100;
	}
	shl.b32 	%r33, %r13, 20;
	add.s32 	%r34, %r33, %r15;
	mov.b64 	%fd108, {%r14, %r34};
	{
	.reg .b32 %temp; 
	mov.b64 	{%temp, %r35}, %fd4;
	}
	mov.b32 	%f2, %r35;
	abs.f32 	%f1, %f2;
	setp.lt.f32 	%p4, %f1, 0f4086232B;
	@%p4 bra 	$L__BB2_7;
	setp.lt.f64 	%p5, %fd4, 0d0000000000000000;
	add.f64 	%fd101, %fd4, 0d7FF0000000000000;
	selp.f64 	%fd108, 0d0000000000000000, %fd101, %p5;
	setp.geu.f32 	%p6, %f1, 0f40874800;
	@%p6 bra 	$L__BB2_7;
	shr.u32 	%r36, %r13, 31;
	add.s32 	%r37, %r13, %r36;
	shr.s32 	%r38, %r37, 1;
	shl.b32 	%r39, %r38, 20;
	add.s32 	%r40, %r15, %r39;
	mov.b64 	%fd102, {%r14, %r40};
	sub.s32 	%r41, %r13, %r38;
	shl.b32 	%r42, %r41, 20;
	add.s32 	%r43, %r42, 1072693248;
	mov.b32 	%r44, 0;
	mov.b64 	%fd103, {%r44, %r43};
	mul.f64 	%fd108, %fd103, %fd102;
$L__BB2_7:
	abs.f64 	%fd104, %fd108;
	setp.eq.f64 	%p7, %fd104, 0d7FF0000000000000;
	fma.rn.f64 	%fd105, %fd108, %fd5, %fd108;
	selp.f64 	%fd106, %fd108, %fd105, %p7;
	st.param.f64 	[func_retval0], %fd106;
	ret;

}


// ===== COMPILED SASS (sm_100) =====

	.target	sm_100

	.elftype	@"ET_EXEC"


//--------------------- .note.nv.tkinfo           --------------------------
	.section	.note.nv.tkinfo,"",@"SHT_NOTE"
	.sectionflags	@"SHF_NOTE_NV_TKINFO"
	.tkinfo
        /*0018*/ 	.word	0x00000002
        /*0030*/ 	.string	""
        /*0030*/ 	.string	"ptxas"
        /*0030*/ 	.string	"Cuda compilation tools, release 13.0, V13.0.88"
        /*0030*/ 	.string	"Build cuda_13.0.r13.0/compiler.36424714_0"
        /*0030*/ 	.string	"-arch sm_100 -m 64 "



//--------------------- .note.nv.cuinfo           --------------------------
	.section	.note.nv.cuinfo,"",@"SHT_NOTE"
	.sectionflags	@"SHF_NOTE_NV_CUINFO"
        /*0018*/ 	.short	0x0002
        /*001a*/ 	.short	0x0064
        /*001c*/ 	.short	0x0082
	.zero		2


//--------------------- .nv.info                  --------------------------
	.section	.nv.info,"",@"SHT_CUDA_INFO"
	.align	4


	//----- nvinfo : EIATTR_REGCOUNT
	.align		4
        /*0000*/ 	.byte	0x04, 0x2f
        /*0002*/ 	.short	(.L_1 - .L_0)
	.align		4
.L_0:
        /*0004*/ 	.word	index@(_Z15gaussian_kernelPdS_S_S_iii)
        /*0008*/ 	.word	0x00000028


	//----- nvinfo : EIATTR_FRAME_SIZE
	.align		4
.L_1:
        /*000c*/ 	.byte	0x04, 0x11
        /*000e*/ 	.short	(.L_3 - .L_2)
	.align		4
.L_2:
        /*0010*/ 	.word	index@($_Z15gaussian_kernelPdS_S_S_iii$__internal_accurate_pow)
        /*0014*/ 	.word	0x00000000


	//----- nvinfo : EIATTR_FRAME_SIZE
	.align		4
.L_3:
        /*0018*/ 	.byte	0x04, 0x11
        /*001a*/ 	.short	(.L_5 - .L_4)
	.align		4
.L_4:
        /*001c*/ 	.word	index@($__internal_1_$__cuda_sm20_div_rn_f64_full)
        /*0020*/ 	.word	0x00000000


	//----- nvinfo : EIATTR_FRAME_SIZE
	.align		4
.L_5:
        /*0024*/ 	.byte	0x04, 0x11
        /*0026*/ 	.short	(.L_7 - .L_6)
	.align		4
.L_6:
        /*0028*/ 	.word	index@(_Z15gaussian_kernelPdS_S_S_iii)
        /*002c*/ 	.word	0x00000000


	//----- nvinfo : EIATTR_REGCOUNT
	.align		4
.L_7:
        /*0030*/ 	.byte	0x04, 0x2f
        /*0032*/ 	.short	(.L_9 - .L_8)
	.align		4
.L_8:
        /*0034*/ 	.word	index@(_Z12epane_kernelPdS_S_S_iii)
        /*0038*/ 	.word	0x00000027


	//----- nvinfo : EIATTR_FRAME_SIZE
	.align		4
.L_9:
        /*003c*/ 	.byte	0x04, 0x11
        /*003e*/ 	.short	(.L_11 - .L_10)
	.align		4
.L_10:
        /*0040*/ 	.word	index@($__internal_0_$__cuda_sm20_div_rn_f64_full)
        /*0044*/ 	.word	0x00000000


	//----- nvinfo : EIATTR_FRAME_SIZE
	.align		4
.L_11:
        /*0048*/ 	.byte	0x04, 0x11
        /*004a*/ 	.short	(.L_13 - .L_12)
	.align		4
.L_12:
        /*004c*/ 	.word	index@(_Z12epane_kernelPdS_S_S_iii)
        /*0050*/ 	.word	0x00000000


	//----- nvinfo : EIATTR_MIN_STACK_SIZE
	.align		4
.L_13:
        /*0054*/ 	.byte	0x04, 0x12
        /*0056*/ 	.short	(.L_15 - .L_14)
	.align		4
.L_14:
        /*0058*/ 	.word	index@(_Z12epane_kernelPdS_S_S_iii)
        /*005c*/ 	.word	0x00000000


	//----- nvinfo : EIATTR_MIN_STACK_SIZE
	.align		4
.L_15:
        /*0060*/ 	.byte	0x04, 0x12
        /*0062*/ 	.short	(.L_17 - .L_16)
	.align		4
.L_16:
        /*0064*/ 	.word	index@(_Z15gaussian_kernelPdS_S_S_iii)
        /*0068*/ 	.word	0x00000000
.L_17:


//--------------------- .nv.compat                --------------------------
	.section	.nv.compat,"",@"SHT_CUDA_COMPAT_INFO"
	.align	4
        /*0000*/ 	.byte	0x02, 0x09, 0x00, 0x00, 0x02, 0x02, 0x01, 0x00, 0x02, 0x05, 0x05, 0x00, 0x03, 0x07, 0x01, 0x01
        /*0010*/ 	.byte	0x02, 0x03, 0x00, 0x00, 0x02, 0x06, 0x01, 0x00, 0x04, 0x0b, 0x08, 0x00, 0x01, 0x00, 0x00, 0x00
        /*0020*/ 	.byte	0x00, 0x00, 0x00, 0x00


//--------------------- .nv.info._Z12epane_kernelPdS_S_S_iii --------------------------
	.section	.nv.info._Z12epane_kernelPdS_S_S_iii,"",@"SHT_CUDA_INFO"
	.sectionflags	@""
	.align	4


	//----- nvinfo : EIATTR_CUDA_API_VERSION
	.align		4
        /*0000*/ 	.byte	0x04, 0x37
        /*0002*/ 	.short	(.L_19 - .L_18)
.L_18:
        /*0004*/ 	.word	0x00000082


	//----- nvinfo : EIATTR_KPARAM_INFO
	.align		4
.L_19:
        /*0008*/ 	.byte	0x04, 0x17
        /*000a*/ 	.short	(.L_21 - .L_20)
.L_20:
        /*000c*/ 	.word	0x00000000
        /*0010*/ 	.short	0x0006
        /*0012*/ 	.short	0x0028
        /*0014*/ 	.byte	0x00, 0xf0, 0x11, 0x00


	//----- nvinfo : EIATTR_KPARAM_INFO
	.align		4
.L_21:
        /*0018*/ 	.byte	0x04, 0x17
        /*001a*/ 	.short	(.L_23 - .L_22)
.L_22:
        /*001c*/ 	.word	0x00000000
        /*0020*/ 	.short	0x0005
        /*0022*/ 	.short	0x0024
        /*0024*/ 	.byte	0x00, 0xf0, 0x11, 0x00


	//----- nvinfo : EIATTR_KPARAM_INFO
	.align		4
.L_23:
        /*0028*/ 	.byte	0x04, 0x17
        /*002a*/ 	.short	(.L_25 - .L_24)
.L_24:
        /*002c*/ 	.word	0x00000000
        /*0030*/ 	.short	0x0004
        /*0032*/ 	.short	0x0020
        /*0034*/ 	.byte	0x00, 0xf0, 0x11, 0x00


	//----- nvinfo : EIATTR_KPARAM_INFO
	.align		4
.L_25:
        /*0038*/ 	.byte	0x04, 0x17
        /*003a*/ 	.short	(.L_27 - .L_26)
.L_26:
        /*003c*/ 	.word	0x00000000
        /*0040*/ 	.short	0x0003
        /*0042*/ 	.short	0x0018
        /*0044*/ 	.byte	0x00, 0xf5, 0x21, 0x00


	//----- nvinfo : EIATTR_KPARAM_INFO
	.align		4
.L_27:
        /*0048*/ 	.byte	0x04, 0x17
        /*004a*/ 	.short	(.L_29 - .L_28)
.L_28:
        /*004c*/ 	.word	0x00000000
        /*0050*/ 	.short	0x0002
        /*0052*/ 	.short	0x0010
        /*0054*/ 	.byte	0x00, 0xf5, 0x21, 0x00


	//----- nvinfo : EIATTR_KPARAM_INFO
	.align		4
.L_29:
        /*0058*/ 	.byte	0x04, 0x17
        /*005a*/ 	.short	(.L_31 - .L_30)
.L_30:
        /*005c*/ 	.word	0x00000000
        /*0060*/ 	.short	0x0001
        /*0062*/ 	.short	0x0008
        /*0064*/ 	.byte	0x00, 0xf5, 0x21, 0x00


	//----- nvinfo : EIATTR_KPARAM_INFO
	.align		4
.L_31:
        /*0068*/ 	.byte	0x04, 0x17
        /*006a*/ 	.short	(.L_33 - .L_32)
.L_32:
        /*006c*/ 	.word	0x00000000
        /*0070*/ 	.short	0x0000
        /*0072*/ 	.short	0x0000
        /*0074*/ 	.byte	0x00, 0xf5, 0x21, 0x00


	//----- nvinfo : EIATTR_SPARSE_MMA_MASK
	.align		4
.L_33:
        /*0078*/ 	.byte	0x03, 0x50
        /*007a*/ 	.short	0x0000


	//----- nvinfo : EIATTR_MAXREG_COUNT
	.align		4
        /*007c*/ 	.byte	0x03, 0x1b
        /*007e*/ 	.short	0x00ff


	//----- nvinfo : EIATTR_MERCURY_ISA_VERSION
	.align		4
        /*0080*/ 	.byte	0x03, 0x5f
        /*0082*/ 	.short	0x0101


	//----- nvinfo : EIATTR_VRC_CTA_INIT_COUNT
	.align		4
        /*0084*/ 	.byte	0x02, 0x4a
	.zero		1
	.zero		1


	//----- nvinfo : EIATTR_EXIT_INSTR_OFFSETS
	.align		4
        /*0088*/ 	.byte	0x04, 0x1c
        /*008a*/ 	.short	(.L_35 - .L_34)


	//   ....[0]....
.L_34:
        /*008c*/ 	.word	0x00000080


	//   ....[1]....
        /*0090*/ 	.word	0x000009c0


	//   ....[2]....
        /*0094*/ 	.word	0x000010c0


	//   ....[3]....
        /*0098*/ 	.word	0x000011e0


	//----- nvinfo : EIATTR_INDIRECT_BRANCH_TARGETS
	.align		4
.L_35:
        /*009c*/ 	.byte	0x04, 0x34
        /*009e*/ 	.short	(.L_37 - .L_36)


	//   ....[0]....
.L_36:
        /*00a0*/ 	.word	.L_x_63@srel
        /*00a4*/ 	.short	0x0
        /*00a6*/ 	.short	0x0
        /*00a8*/ 	.word	0x3
        /*00ac*/ 	.word	.L_x_19@srel
        /*00b0*/ 	.word	.L_x_65@srel
        /*00b4*/ 	.word	.L_x_66@srel


	//----- nvinfo : EIATTR_CRS_STACK_SIZE
	.align		4
.L_37:
        /*00b8*/ 	.byte	0x04, 0x1e
        /*00ba*/ 	.short	(.L_39 - .L_38)
.L_38:
        /*00bc*/ 	.word	0x00000000


	//----- nvinfo : EIATTR_CBANK_PARAM_SIZE
	.align		4
.L_39:
        /*00c0*/ 	.byte	0x03, 0x19
        /*00c2*/ 	.short	0x002c


	//----- nvinfo : EIATTR_PARAM_CBANK
	.align		4
        /*00c4*/ 	.byte	0x04, 0x0a
        /*00c6*/ 	.short	(.L_41 - .L_40)
	.align		4
.L_40:
        /*00c8*/ 	.word	index@(.nv.constant0._Z12epane_kernelPdS_S_S_iii)
        /*00cc*/ 	.short	0x0380
        /*00ce*/ 	.short	0x002c


	//----- nvinfo : EIATTR_SW_WAR
	.align		4
.L_41:
        /*00d0*/ 	.byte	0x04, 0x36
        /*00d2*/ 	.short	(.L_43 - .L_42)
.L_42:
        /*00d4*/ 	.word	0x00000008
.L_43:


//--------------------- .nv.info._Z15gaussian_kernelPdS_S_S_iii --------------------------
	.section	.nv.info._Z15gaussian_kernelPdS_S_S_iii,"",@"SHT_CUDA_INFO"
	.sectionflags	@""
	.align	4


	//----- nvinfo : EIATTR_CUDA_API_VERSION
	.align		4
        /*0000*/ 	.byte	0x04, 0x37
        /*0002*/ 	.short	(.L_45 - .L_44)
.L_44:
        /*0004*/ 	.word	0x00000082


	//----- nvinfo : EIATTR_KPARAM_INFO
	.align		4
.L_45:
        /*0008*/ 	.byte	0x04, 0x17
        /*000a*/ 	.short	(.L_47 - .L_46)
.L_46:
        /*000c*/ 	.word	0x00000000
        /*0010*/ 	.short	0x0006
        /*0012*/ 	.short	0x0028
        /*0014*/ 	.byte	0x00, 0xf0, 0x11, 0x00


	//----- nvinfo : EIATTR_KPARAM_INFO
	.align		4
.L_47:
        /*0018*/ 	.byte	0x04, 0x17
        /*001a*/ 	.short	(.L_49 - .L_48)
.L_48:
        /*001c*/ 	.word	0x00000000
        /*0020*/ 	.short	0x0005
        /*0022*/ 	.short	0x0024
        /*0024*/ 	.byte	0x00, 0xf0, 0x11, 0x00


	//----- nvinfo : EIATTR_KPARAM_INFO
	.align		4
.L_49:
        /*0028*/ 	.byte	0x04, 0x17
        /*002a*/ 	.short	(.L_51 - .L_50)
.L_50:
        /*002c*/ 	.word	0x00000000
        /*0030*/ 	.short	0x0004
        /*0032*/ 	.short	0x0020
        /*0034*/ 	.byte	0x00, 0xf0, 0x11, 0x00


	//----- nvinfo : EIATTR_KPARAM_INFO
	.align		4
.L_51:
        /*0038*/ 	.byte	0x04, 0x17
        /*003a*/ 	.short	(.L_53 - .L_52)
.L_52:
        /*003c*/ 	.word	0x00000000
        /*0040*/ 	.short	0x0003
        /*0042*/ 	.short	0x0018
        /*0044*/ 	.byte	0x00, 0xf5, 0x21, 0x00


	//----- nvinfo : EIATTR_KPARAM_INFO
	.align		4
.L_53:
        /*0048*/ 	.byte	0x04, 0x17
        /*004a*/ 	.short	(.L_55 - .L_54)
.L_54:
        /*004c*/ 	.word	0x00000000
        /*0050*/ 	.short	0x0002
        /*0052*/ 	.short	0x0010
        /*0054*/ 	.byte	0x00, 0xf5, 0x21, 0x00


	//----- nvinfo : EIATTR_KPARAM_INFO
	.align		4
.L_55:
        /*0058*/ 	.byte	0x04, 0x17
        /*005a*/ 	.short	(.L_57 - .L_56)
.L_56:
        /*005c*/ 	.word	0x00000000
        /*0060*/ 	.short	0x0001
        /*0062*/ 	.short	0x0008
        /*0064*/ 	.byte	0x00, 0xf5, 0x21, 0x00


	//----- nvinfo : EIATTR_KPARAM_INFO
	.align		4
.L_57:
        /*0068*/ 	.byte	0x04, 0x17
        /*006a*/ 	.short	(.L_59 - .L_58)
.L_58:
        /*006c*/ 	.word	0x00000000
        /*0070*/ 	.short	0x0000
        /*0072*/ 	.short	0x0000
        /*0074*/ 	.byte	0x00, 0xf5, 0x21, 0x00


	//----- nvinfo : EIATTR_SPARSE_MMA_MASK
	.align		4
.L_59:
        /*0078*/ 	.byte	0x03, 0x50
        /*007a*/ 	.short	0x0000


	//----- nvinfo : EIATTR_MAXREG_COUNT
	.align		4
        /*007c*/ 	.byte	0x03, 0x1b
        /*007e*/ 	.short	0x00ff


	//----- nvinfo : EIATTR_MERCURY_ISA_VERSION
	.align		4
        /*0080*/ 	.byte	0x03, 0x5f
        /*0082*/ 	.short	0x0101


	//----- nvinfo : EIATTR_VRC_CTA_INIT_COUNT
	.align		4
        /*0084*/ 	.byte	0x02, 0x4a
	.zero		1
	.zero		1


	//----- nvinfo : EIATTR_EXIT_INSTR_OFFSETS
	.align		4
        /*0088*/ 	.byte	0x04, 0x1c
        /*008a*/ 	.short	(.L_61 - .L_60)


	//   ....[0]....
.L_60:
        /*008c*/ 	.word	0x00000070


	//   ....[1]....
        /*0090*/ 	.word	0x00000d90


	//   ....[2]....
        /*0094*/ 	.word	0x000013f0


	//   ....[3]....
        /*0098*/ 	.word	0x000014e0


	//----- nvinfo : EIATTR_INDIRECT_BRANCH_TARGETS
	.align		4
.L_61:
        /*009c*/ 	.byte	0x04, 0x34
        /*009e*/ 	.short	(.L_63 - .L_62)


	//   ....[0]....
.L_62:
        /*00a0*/ 	.word	.L_x_67@srel
        /*00a4*/ 	.short	0x0
        /*00a6*/ 	.short	0x0
        /*00a8*/ 	.word	0x3
        /*00ac*/ 	.word	.L_x_52@srel
        /*00b0*/ 	.word	.L_x_69@srel
        /*00b4*/ 	.word	.L_x_70@srel


	//----- nvinfo : EIATTR_CRS_STACK_SIZE
	.align		4
.L_63:
        /*00b8*/ 	.byte	0x04, 0x1e
        /*00ba*/ 	.short	(.L_65 - .L_64)
.L_64:
        /*00bc*/ 	.word	0x00000000


	//----- nvinfo : EIATTR_CBANK_PARAM_SIZE
	.align		4
.L_65:
        /*00c0*/ 	.byte	0x03, 0x19
        /*00c2*/ 	.short	0x002c


	//----- nvinfo : EIATTR_PARAM_CBANK
	.align		4
        /*00c4*/ 	.byte	0x04, 0x0a
        /*00c6*/ 	.short	(.L_67 - .L_66)
	.align		4
.L_66:
        /*00c8*/ 	.word	index@(.nv.constant0._Z15gaussian_kernelPdS_S_S_iii)
        /*00cc*/ 	.short	0x0380
        /*00ce*/ 	.short	0x002c


	//----- nvinfo : EIATTR_SW_WAR
	.align		4
.L_67:
        /*00d0*/ 	.byte	0x04, 0x36
        /*00d2*/ 	.short	(.L_69 - .L_68)
.L_68:
        /*00d4*/ 	.word	0x00000008
.L_69:


//--------------------- .nv.callgraph             --------------------------
	.section	.nv.callgraph,"",@"SHT_CUDA_CALLGRAPH"
	.align	4
	.sectionentsize	8
	.align		4
        /*0000*/ 	.word	0x00000000
	.align		4
        /*0004*/ 	.word	0xffffffff
	.align		4
        /*0008*/ 	.word	0x00000000
	.align		4
        /*000c*/ 	.word	0xfffffffe
	.align		4
        /*0010*/ 	.word	0x00000000
	.align		4
        /*0014*/ 	.word	0xfffffffd
	.align		4
        /*0018*/ 	.word	0x00000000
	.align		4
        /*001c*/ 	.word	0xfffffffc


//--------------------- .nv.constant2._Z12epane_kernelPdS_S_S_iii --------------------------
	.section	.nv.constant2._Z12epane_kernelPdS_S_S_iii,"a",@progbits
	.sectionflags	@""
	.align	4
.nv.constant2._Z12epane_kernelPdS_S_S_iii:
        /*0000*/ 	.byte	0x30, 0x0f, 0x00, 0x00, 0x10, 0x0f, 0x00, 0x00, 0xa0, 0x0e, 0x00, 0x00


//--------------------- .nv.constant2._Z15gaussian_kernelPdS_S_S_iii --------------------------
	.section	.nv.constant2._Z15gaussian_kernelPdS_S_S_iii,"a",@progbits
	.sectionflags	@""
	.align	4
.nv.constant2._Z15gaussian_kernelPdS_S_S_iii:
        /*0000*/ 	.byte	0x90, 0x12, 0x00, 0x00, 0x70, 0x12, 0x00, 0x00, 0x10, 0x12, 0x00, 0x00


//--------------------- .text._Z12epane_kernelPdS_S_S_iii --------------------------
	.section	.text._Z12epane_kernelPdS_S_S_iii,"ax",@progbits
	.align	128
        .global         _Z12epane_kernelPdS_S_S_iii
        .type           _Z12epane_kernelPdS_S_S_iii,@function
        .size           _Z12epane_kernelPdS_S_S_iii,(.L_x_71 - _Z12epane_kernelPdS_S_S_iii)
        .other          _Z12epane_kernelPdS_S_S_iii,@"STO_CUDA_ENTRY STV_DEFAULT"
_Z12epane_kernelPdS_S_S_iii:
.text._Z12epane_kernelPdS_S_S_iii:
[----:B------:R-:W-:Y:S01]  /*0000*/  LDC R1, c[0x0][0x37c] ;  /* 0x0000df00ff017b82 */ /* 0x000fe20000000800 */
[----:B------:R-:W0:Y:S01]  /*0010*/  S2R R2, SR_TID.X ;  /* 0x0000000000027919 */ /* 0x000e220000002100 */
[----:B------:R-:W1:Y:S06]  /*0020*/  LDCU UR6, c[0x0][0x360] ;  /* 0x00006c00ff0677ac */ /* 0x000e6c0008000800 */
[----:B------:R-:W0:Y:S01]  /*0030*/  S2UR UR4, SR_CTAID.X ;  /* 0x00000000000479c3 */ /* 0x000e220000002500 */
[----:B------:R-:W2:Y:S07]  /*0040*/  LDCU UR5, c[0x0][0x3a4] ;  /* 0x00007480ff0577ac */ /* 0x000eae0008000800 */
[----:B------:R-:W0:Y:S02]  /*0050*/  LDC R3, c[0x0][0x360] ;  /* 0x0000d800ff037b82 */ /* 0x000e240000000800 */
[----:B0-----:R-:W-:-:S05]  /*0060*/  IMAD R2, R3, UR4, R2 ;  /* 0x0000000403027c24 */ /* 0x001fca000f8e0202 */
[----:B--2---:R-:W-:-:S13]  /*0070*/  ISETP.GE.AND P0, PT, R2, UR5, PT ;  /* 0x0000000502007c0c */ /* 0x004fda000bf06270 */
[----:B-1----:R-:W-:Y:S05]  /*0080*/  @P0 EXIT ;  /* 0x000000000000094d */ /* 0x002fea0003800000 */
[----:B------:R-:W0:Y:S01]  /*0090*/  LDCU UR7, c[0x0][0x3a0] ;  /* 0x00007400ff0777ac */ /* 0x000e220008000800 */
[----:B------:R-:W1:Y:S01]  /*00a0*/  LDCU UR4, c[0x0][0x370] ;  /* 0x00006e00ff0477ac */ /* 0x000e620008000800 */
[----:B------:R-:W2:Y:S01]  /*00b0*/  LDCU.64 UR12, c[0x0][0x358] ;  /* 0x00006b00ff0c77ac */ /* 0x000ea20008000a00 */
[----:B0-----:R-:W0:Y:S01]  /*00c0*/  I2F.F64 R4, UR7 ;  /* 0x0000000700047d12 */ /* 0x001e220008201c00 */
[----:B------:R-:W-:Y:S02]  /*00d0*/  UISETP.GE.AND UP0, UPT, UR7, 0x1, UPT ;  /* 0x000000010700788c */ /* 0x000fe4000bf06270 */
[----:B-1----:R-:W-:Y:S01]  /*00e0*/  UIMAD UR6, UR6, UR4, URZ ;  /* 0x00000004060672a4 */ /* 0x002fe2000f8e02ff */
[----:B0-----:R-:W-:Y:S02]  /*00f0*/  R2UR UR8, R4 ;  /* 0x00000000040872ca */ /* 0x001fe400000e0000 */
[----:B------:R-:W-:-:S04]  /*0100*/  R2UR UR9, R5 ;  /* 0x00000000050972ca */ /* 0x000fc800000e0000 */
[----:B--2---:R-:W-:Y:S11]  /*0110*/  BRA.U !UP0, `(.L_x_0) ;  /* 0x0000000d08ec7547 */ /* 0x004ff6000b800000 */
[----:B------:R-:W0:Y:S02]  /*0120*/  LDCU UR4, c[0x0][0x3a8] ;  /* 0x00007500ff0477ac */ /* 0x000e240008000800 */
[----:B0-----:R-:W-:-:S09]  /*0130*/  UISETP.GE.AND UP0, UPT, UR4, 0x1, UPT ;  /* 0x000000010400788c */ /* 0x001fd2000bf06270 */
[----:B------:R-:W-:Y:S05]  /*0140*/  BRA.U !UP0, `(.L_x_1) ;  /* 0x0000000908207547 */ /* 0x000fea000b800000 */
[----:B------:R-:W-:Y:S02]  /*0150*/  UIMAD.WIDE.U32 UR10, UR4, 0x8, URZ ;  /* 0x00000008040a78a5 */ /* 0x000fe4000f8e00ff */
[----:B------:R-:W-:-:S12]  /*0160*/  UIADD3 UR4, UPT, UPT, -UR4, URZ, URZ ;  /* 0x000000ff04047290 */ /* 0x000fd8000fffe1ff */
.L_x_12:
[----:B------:R-:W0:Y:S01]  /*0170*/  LDCU UR5, c[0x0][0x3a8] ;  /* 0x00007500ff0577ac */ /* 0x000e220008000800 */
[----:B------:R-:W-:Y:S01]  /*0180*/  IMAD.MOV.U32 R3, RZ, RZ, RZ ;  /* 0x000000ffff037224 */ /* 0x000fe200078e00ff */
[----:B------:R-:W-:Y:S01]  /*0190*/  CS2R R12, SRZ ;  /* 0x00000000000c7805 */ /* 0x000fe2000001ff00 */
[----:B0-----:R-:W-:-:S07]  /*01a0*/  IMAD R4, R2, UR5, RZ ;  /* 0x0000000502047c24 */ /* 0x001fce000f8e02ff */
.L_x_9:
[----:B------:R-:W0:Y:S01]  /*01b0*/  LDC.64 R6, c[0x0][0x388] ;  /* 0x0000e200ff067b82 */ /* 0x000e220000000a00 */
[----:B------:R-:W1:Y:S01]  /*01c0*/  LDCU UR5, c[0x0][0x3a0] ;  /* 0x00007400ff0577ac */ /* 0x000e620008000800 */
[----:B------:R-:W-:Y:S01]  /*01d0*/  IMAD R5, R3, UR11, RZ ;  /* 0x0000000b03057c24 */ /* 0x000fe2000f8e02ff */
[----:B------:R-:W-:Y:S01]  /*01e0*/  BSSY.RECONVERGENT B0, `(.L_x_2) ;  /* 0x0000055000007945 */ /* 0x000fe20003800200 */
[----:B------:R-:W-:Y:S01]  /*01f0*/  IMAD.U32 R32, RZ, RZ, UR4 ;  /* 0x00000004ff207e24 */ /* 0x000fe2000f8e00ff */
[----:B------:R-:W2:Y:S01]  /*0200*/  LDCU.64 UR14, c[0x0][0x398] ;  /* 0x00007300ff0e77ac */ /* 0x000ea20008000a00 */
[----:B------:R-:W-:Y:S02]  /*0210*/  IMAD.MOV.U32 R14, RZ, RZ, 0x0 ;  /* 0x00000000ff0e7424 */ /* 0x000fe400078e00ff */
[----:B------:R-:W3:Y:S01]  /*0220*/  LDC.64 R10, c[0x0][0x390] ;  /* 0x0000e400ff0a7b82 */ /* 0x000ee20000000a00 */
[----:B------:R-:W-:Y:S02]  /*0230*/  IMAD.MOV.U32 R15, RZ, RZ, 0x3ff00000 ;  /* 0x3ff00000ff0f7424 */ /* 0x000fe400078e00ff */
[----:B--2---:R-:W-:-:S02]  /*0240*/  IMAD.U32 R8, RZ, RZ, UR14 ;  /* 0x0000000eff087e24 */ /* 0x004fc4000f8e00ff */
[----:B0-----:R-:W-:-:S04]  /*0250*/  IMAD.WIDE.U32 R6, R3, UR10, R6 ;  /* 0x0000000a03067c25 */ /* 0x001fc8000f8e0006 */
[----:B------:R-:W-:Y:S02]  /*0260*/  VIADD R3, R3, 0x1 ;  /* 0x0000000103037836 */ /* 0x000fe40000000000 */
[----:B------:R-:W-:Y:S01]  /*0270*/  IMAD.IADD R5, R7, 0x1, R5 ;  /* 0x0000000107057824 */ /* 0x000fe200078e0205 */
[----:B------:R-:W-:Y:S01]  /*0280*/  MOV R7, R4 ;  /* 0x0000000400077202 */ /* 0x000fe20000000f00 */
[----:B------:R-:W-:Y:S01]  /*0290*/  IMAD.U32 R9, RZ, RZ, UR15 ;  /* 0x0000000fff097e24 */ /* 0x000fe2000f8e00ff */
[----:B-1-3--:R-:W-:-:S13]  /*02a0*/  ISETP.NE.AND P1, PT, R3, UR5, PT ;  /* 0x0000000503007c0c */ /* 0x00afda000bf25270 */
.L_x_8:
[----:B------:R-:W2:Y:S01]  /*02b0*/  LDG.E.64 R16, desc[UR12][R8.64] ;  /* 0x0000000c08107981 */ /* 0x000ea2000c1e1b00 */
[----:B------:R-:W-:-:S04]  /*02c0*/  IMAD.WIDE R22, R7, 0x8, R10 ;  /* 0x0000000807167825 */ /* 0x000fc800078e020a */
[----:B------:R-:W-:Y:S01]  /*02d0*/  IMAD.MOV.U32 R28, RZ, RZ, R6 ;  /* 0x000000ffff1c7224 */ /* 0x000fe200078e0006 */
[----:B------:R-:W3:Y:S01]  /*02e0*/  LDG.E.64 R20, desc[UR12][R22.64] ;  /* 0x0000000c16147981 */ /* 0x000ee2000c1e1b00 */
[----:B------:R-:W-:-:S05]  /*02f0*/  IMAD.MOV.U32 R29, RZ, RZ, R5 ;  /* 0x000000ffff1d7224 */ /* 0x000fca00078e0005 */
[----:B------:R-:W3:Y:S01]  /*0300*/  LDG.E.64 R18, desc[UR12][R28.64] ;  /* 0x0000000c1c127981 */ /* 0x000ee2000c1e1b00 */
[----:B------:R-:W-:Y:S01]  /*0310*/  HFMA2 R24, -RZ, RZ, 0, 5.9604644775390625e-08 ;  /* 0x00000001ff187431 */ /* 0x000fe200000001ff */
[----:B------:R-:W-:Y:S01]  /*0320*/  BSSY.RECONVERGENT B1, `(.L_x_3) ;  /* 0x0000017000017945 */ /* 0x000fe20003800200 */
[----:B--2---:R-:W0:Y:S04]  /*0330*/  MUFU.RCP64H R25, R17 ;  /* 0x0000001100197308 */ /* 0x004e280000001800 */
[----:B0-----:R-:W-:-:S08]  /*0340*/  DFMA R26, -R16, R24, 1 ;  /* 0x3ff00000101a742b */ /* 0x001fd00000000118 */
[----:B------:R-:W-:-:S08]  /*0350*/  DFMA R26, R26, R26, R26 ;  /* 0x0000001a1a1a722b */ /* 0x000fd0000000001a */
[----:B------:R-:W-:-:S08]  /*0360*/  DFMA R26, R24, R26, R24 ;  /* 0x0000001a181a722b */ /* 0x000fd00000000018 */
[----:B------:R-:W-:Y:S02]  /*0370*/  DFMA R24, -R16, R26, 1 ;  /* 0x3ff000001018742b */ /* 0x000fe4000000011a */
[----:B---3--:R-:W-:-:S06]  /*0380*/  DADD R20, R20, -R18 ;  /* 0x0000000014147229 */ /* 0x008fcc0000000812 */
[----:B------:R-:W-:-:S08]  /*0390*/  DFMA R24, R26, R24, R26 ;  /* 0x000000181a18722b */ /* 0x000fd0000000001a */
[----:B------:R-:W-:-:S08]  /*03a0*/  DMUL R18, R20, R24 ;  /* 0x0000001814127228 */ /* 0x000fd00000000000 */
[----:B------:R-:W-:-:S08]  /*03b0*/  DFMA R22, -R16, R18, R20 ;  /* 0x000000121016722b */ /* 0x000fd00000000114 */
[----:B------:R-:W-:Y:S01]  /*03c0*/  DFMA R18, R24, R22, R18 ;  /* 0x000000161812722b */ /* 0x000fe20000000012 */
[----:B------:R-:W-:-:S09]  /*03d0*/  FSETP.GEU.AND P2, PT, |R21|, 6.5827683646048100446e-37, PT ;  /* 0x036000001500780b */ /* 0x000fd20003f4e200 */
[----:B------:R-:W-:-:S05]  /*03e0*/  FFMA R0, RZ, R17, R19 ;  /* 0x00000011ff007223 */ /* 0x000fca0000000013 */
[----:B------:R-:W-:-:S13]  /*03f0*/  FSETP.GT.AND P0, PT, |R0|, 1.469367938527859385e-39, PT ;  /* 0x001000000000780b */ /* 0x000fda0003f04200 */
[----:B------:R-:W-:Y:S05]  /*0400*/  @P0 BRA P2, `(.L_x_4) ;  /* 0x0000000000200947 */ /* 0x000fea0001000000 */
[----:B------:R-:W-:Y:S01]  /*0410*/  IMAD.MOV.U32 R22, RZ, RZ, R20 ;  /* 0x000000ffff167224 */ /* 0x000fe200078e0014 */
[----:B------:R-:W-:Y:S01]  /*0420*/  MOV R0, 0x470 ;  /* 0x0000047000007802 */ /* 0x000fe20000000f00 */
[----:B------:R-:W-:Y:S02]  /*0430*/  IMAD.MOV.U32 R23, RZ, RZ, R21 ;  /* 0x000000ffff177224 */ /* 0x000fe400078e0015 */
[----:B------:R-:W-:Y:S02]  /*0440*/  IMAD.MOV.U32 R20, RZ, RZ, R16 ;  /* 0x000000ffff147224 */ /* 0x000fe400078e0010 */
[----:B------:R-:W-:-:S07]  /*0450*/  IMAD.MOV.U32 R21, RZ, RZ, R17 ;  /* 0x000000ffff157224 */ /* 0x000fce00078e0011 */
[----:B------:R-:W-:Y:S05]  /*0460*/  CALL.REL.NOINC `($__internal_0_$__cuda_sm20_div_rn_f64_full) ;  /* 0x0000000c00607944 */ /* 0x000fea0003c00000 */
[----:B------:R-:W-:Y:S01]  /*0470*/  IMAD.MOV.U32 R18, RZ, RZ, R26 ;  /* 0x000000ffff127224 */ /* 0x000fe200078e001a */
[----:B------:R-:W-:-:S07]  /*0480*/  MOV R19, R27 ;  /* 0x0000001b00137202 */ /* 0x000fce0000000f00 */
.L_x_4:
[----:B------:R-:W-:Y:S05]  /*0490*/  BSYNC.RECONVERGENT B1 ;  /* 0x0000000000017941 */ /* 0x000fea0003800200 */
.L_x_3:
[----:B------:R-:W-:Y:S01]  /*04a0*/  DMUL R20, R18, R18 ;  /* 0x0000001212147228 */ /* 0x000fe20000000000 */
[----:B------:R-:W-:-:S07]  /*04b0*/  CS2R R18, SRZ ;  /* 0x0000000000127805 */ /* 0x000fce000001ff00 */
[----:B------:R-:W-:-:S14]  /*04c0*/  DSETP.GEU.AND P0, PT, R20, 1, PT ;  /* 0x3ff000001400742a */ /* 0x000fdc0003f0e000 */
[----:B------:R-:W-:Y:S05]  /*04d0*/  @P0 BRA `(.L_x_5) ;  /* 0x0000000000940947 */ /* 0x000fea0003800000 */
[----:B------:R-:W0:Y:S01]  /*04e0*/  MUFU.RCP64H R23, R17 ;  /* 0x0000001100177308 */ /* 0x000e220000001800 */
[----:B------:R-:W-:Y:S01]  /*04f0*/  IMAD.MOV.U32 R22, RZ, RZ, 0x1 ;  /* 0x00000001ff167424 */ /* 0x000fe200078e00ff */
[----:B------:R-:W-:Y:S05]  /*0500*/  BSSY.RECONVERGENT B1, `(.L_x_6) ;  /* 0x0000018000017945 */ /* 0x000fea0003800200 */
[----:B0-----:R-:W-:-:S08]  /*0510*/  DFMA R18, -R16, R22, 1 ;  /* 0x3ff000001012742b */ /* 0x001fd00000000116 */
[----:B------:R-:W-:Y:S02]  /*0520*/  DFMA R24, R18, R18, R18 ;  /* 0x000000121218722b */ /* 0x000fe40000000012 */
[----:B------:R-:W-:-:S06]  /*0530*/  DADD R18, -R20, 1 ;  /* 0x3ff0000014127429 */ /* 0x000fcc0000000100 */
[----:B------:R-:W-:Y:S02]  /*0540*/  DFMA R24, R22, R24, R22 ;  /* 0x000000181618722b */ /* 0x000fe40000000016 */
[----:B------:R-:W-:-:S06]  /*0550*/  DMUL R18, R18, 0.75 ;  /* 0x3fe8000012127828 */ /* 0x000fcc0000000000 */
[----:B------:R-:W-:Y:S02]  /*0560*/  DFMA R20, -R16, R24, 1 ;  /* 0x3ff000001014742b */ /* 0x000fe40000000118 */
[----:B------:R-:W-:-:S06]  /*0570*/  DMUL R18, R18, R14 ;  /* 0x0000000e12127228 */ /* 0x000fcc0000000000 */
[----:B------:R-:W-:-:S04]  /*0580*/  DFMA R24, R24, R20, R24 ;  /* 0x000000141818722b */ /* 0x000fc80000000018 */
[----:B------:R-:W-:-:S04]  /*0590*/  FSETP.GEU.AND P2, PT, |R19|, 6.5827683646048100446e-37, PT ;  /* 0x036000001300780b */ /* 0x000fc80003f4e200 */
[----:B------:R-:W-:-:S08]  /*05a0*/  DMUL R14, R24, R18 ;  /* 0x00000012180e7228 */ /* 0x000fd00000000000 */
[----:B------:R-:W-:-:S08]  /*05b0*/  DFMA R20, -R16, R14, R18 ;  /* 0x0000000e1014722b */ /* 0x000fd00000000112 */
[----:B------:R-:W-:-:S10]  /*05c0*/  DFMA R14, R24, R20, R14 ;  /* 0x00000014180e722b */ /* 0x000fd4000000000e */
        /* <DEDUP_REMOVED lines=9> */
[----:B------:R-:W-:Y:S01]  /*0660*/  MOV R14, R26 ;  /* 0x0000001a000e7202 */ /* 0x000fe20000000f00 */
[----:B------:R-:W-:-:S07]  /*0670*/  IMAD.MOV.U32 R15, RZ, RZ, R27 ;  /* 0x000000ffff0f7224 */ /* 0x000fce00078e001b */
.L_x_7:
[----:B------:R-:W-:Y:S05]  /*0680*/  BSYNC.RECONVERGENT B1 ;  /* 0x0000000000017941 */ /* 0x000fea0003800200 */
.L_x_6:
[----:B------:R-:W-:Y:S01]  /*0690*/  VIADD R32, R32, 0x1 ;  /* 0x0000000120207836 */ /* 0x000fe20000000000 */
[----:B------:R-:W-:Y:S01]  /*06a0*/  IADD3 R8, P2, PT, R8, 0x8, RZ ;  /* 0x0000000808087810 */ /* 0x000fe20007f5e0ff */
[----:B------:R-:W-:Y:S01]  /*06b0*/  VIADD R7, R7, 0x1 ;  /* 0x0000000107077836 */ /* 0x000fe20000000000 */
[----:B------:R-:W-:Y:S02]  /*06c0*/  IADD3 R6, P3, PT, R6, 0x8, RZ ;  /* 0x0000000806067810 */ /* 0x000fe40007f7e0ff */
[----:B------:R-:W-:Y:S01]  /*06d0*/  ISETP.NE.AND P0, PT, R32, RZ, PT ;  /* 0x000000ff2000720c */ /* 0x000fe20003f05270 */
[----:B------:R-:W-:Y:S01]  /*06e0*/  IMAD.X R9, RZ, RZ, R9, P2 ;  /* 0x000000ffff097224 */ /* 0x000fe200010e0609 */
[----:B------:R-:W-:-:S11]  /*06f0*/  IADD3.X R5, PT, PT, RZ, R5, RZ, P3, !PT ;  /* 0x00000005ff057210 */ /* 0x000fd60001ffe4ff */
[----:B------:R-:W-:Y:S05]  /*0700*/  @P0 BRA `(.L_x_8) ;  /* 0xfffffff800e80947 */ /* 0x000fea000383ffff */
[----:B------:R-:W-:Y:S02]  /*0710*/  IMAD.MOV.U32 R18, RZ, RZ, R14 ;  /* 0x000000ffff127224 */ /* 0x000fe400078e000e */
[----:B------:R-:W-:-:S07]  /*0720*/  IMAD.MOV.U32 R19, RZ, RZ, R15 ;  /* 0x000000ffff137224 */ /* 0x000fce00078e000f */
.L_x_5:
[----:B------:R-:W-:Y:S05]  /*0730*/  BSYNC.RECONVERGENT B0 ;  /* 0x0000000000007941 */ /* 0x000fea0003800200 */
.L_x_2:
[----:B------:R-:W-:Y:S01]  /*0740*/  DADD R12, R18, R12 ;  /* 0x00000000120c7229 */ /* 0x000fe2000000000c */
[----:B------:R-:W-:Y:S10]  /*0750*/  @P1 BRA `(.L_x_9) ;  /* 0xfffffff800941947 */ /* 0x000ff4000383ffff */
[----:B------:R-:W0:Y:S01]  /*0760*/  MUFU.RCP64H R5, UR9 ;  /* 0x0000000900057d08 */ /* 0x000e220008001800 */
[----:B------:R-:W-:Y:S01]  /*0770*/  IMAD.U32 R6, RZ, RZ, UR8 ;  /* 0x00000008ff067e24 */ /* 0x000fe2000f8e00ff */
[----:B------:R-:W-:Y:S01]  /*0780*/  MOV R4, 0x1 ;  /* 0x0000000100047802 */ /* 0x000fe20000000f00 */
[----:B------:R-:W-:Y:S01]  /*0790*/  IMAD.U32 R7, RZ, RZ, UR9 ;  /* 0x00000009ff077e24 */ /* 0x000fe2000f8e00ff */
[----:B------:R-:W-:Y:S01]  /*07a0*/  FSETP.GEU.AND P1, PT, |R13|, 6.5827683646048100446e-37, PT ;  /* 0x036000000d00780b */ /* 0x000fe20003f2e200 */
[----:B------:R-:W-:Y:S04]  /*07b0*/  BSSY.RECONVERGENT B0, `(.L_x_10) ;  /* 0x0000019000007945 */ /* 0x000fe80003800200 */
[----:B0-----:R-:W-:-:S08]  /*07c0*/  DFMA R6, R4, -R6, 1 ;  /* 0x3ff000000406742b */ /* 0x001fd00000000806 */
[----:B------:R-:W-:-:S08]  /*07d0*/  DFMA R6, R6, R6, R6 ;  /* 0x000000060606722b */ /* 0x000fd00000000006 */
[----:B------:R-:W-:Y:S01]  /*07e0*/  DFMA R6, R4, R6, R4 ;  /* 0x000000060406722b */ /* 0x000fe20000000004 */
[----:B------:R-:W-:Y:S02]  /*07f0*/  IMAD.U32 R4, RZ, RZ, UR8 ;  /* 0x00000008ff047e24 */ /* 0x000fe4000f8e00ff */
[----:B------:R-:W-:-:S06]  /*0800*/  IMAD.U32 R5, RZ, RZ, UR9 ;  /* 0x00000009ff057e24 */ /* 0x000fcc000f8e00ff */
[----:B------:R-:W-:-:S08]  /*0810*/  DFMA R4, R6, -R4, 1 ;  /* 0x3ff000000604742b */ /* 0x000fd00000000804 */
[----:B------:R-:W-:-:S08]  /*0820*/  DFMA R4, R6, R4, R6 ;  /* 0x000000040604722b */ /* 0x000fd00000000006 */
[----:B------:R-:W-:-:S08]  /*0830*/  DMUL R6, R12, R4 ;  /* 0x000000040c067228 */ /* 0x000fd00000000000 */
[----:B------:R-:W-:-:S08]  /*0840*/  DFMA R8, R6, -UR8, R12 ;  /* 0x8000000806087c2b */ /* 0x000fd0000800000c */
[----:B------:R-:W-:-:S10]  /*0850*/  DFMA R4, R4, R8, R6 ;  /* 0x000000080404722b */ /* 0x000fd40000000006 */
[----:B------:R-:W-:-:S05]  /*0860*/  FFMA R0, RZ, UR9, R5 ;  /* 0x00000009ff007c23 */ /* 0x000fca0008000005 */
[----:B------:R-:W-:-:S13]  /*0870*/  FSETP.GT.AND P0, PT, |R0|, 1.469367938527859385e-39, PT ;  /* 0x001000000000780b */ /* 0x000fda0003f04200 */
[----:B------:R-:W-:Y:S05]  /*0880*/  @P0 BRA P1, `(.L_x_11) ;  /* 0x00000000002c0947 */ /* 0x000fea0000800000 */
[----:B------:R-:W-:Y:S01]  /*0890*/  IMAD.U32 R4, RZ, RZ, UR8 ;  /* 0x00000008ff047e24 */ /* 0x000fe2000f8e00ff */
[----:B------:R-:W-:Y:S01]  /*08a0*/  MOV R20, UR8 ;  /* 0x0000000800147c02 */ /* 0x000fe20008000f00 */
[----:B------:R-:W-:Y:S01]  /*08b0*/  IMAD.U32 R5, RZ, RZ, UR9 ;  /* 0x00000009ff057e24 */ /* 0x000fe2000f8e00ff */
[----:B------:R-:W-:Y:S01]  /*08c0*/  MOV R0, 0x920 ;  /* 0x0000092000007802 */ /* 0x000fe20000000f00 */
[----:B------:R-:W-:Y:S02]  /*08d0*/  IMAD.U32 R21, RZ, RZ, UR9 ;  /* 0x00000009ff157e24 */ /* 0x000fe4000f8e00ff */
[----:B------:R-:W-:Y:S02]  /*08e0*/  IMAD.MOV.U32 R22, RZ, RZ, R12 ;  /* 0x000000ffff167224 */ /* 0x000fe400078e000c */
[----:B------:R-:W-:Y:S02]  /*08f0*/  IMAD.MOV.U32 R23, RZ, RZ, R13 ;  /* 0x000000ffff177224 */ /* 0x000fe400078e000d */
[----:B------:R-:W-:-:S07]  /*0900*/  IMAD.MOV.U32 R20, RZ, RZ, R4 ;  /* 0x000000ffff147224 */ /* 0x000fce00078e0004 */
[----:B------:R-:W-:Y:S05]  /*0910*/  CALL.REL.NOINC `($__internal_0_$__cuda_sm20_div_rn_f64_full) ;  /* 0x0000000800347944 */ /* 0x000fea0003c00000 */
[----:B------:R-:W-:Y:S01]  /*0920*/  MOV R4, R26 ;  /* 0x0000001a00047202 */ /* 0x000fe20000000f00 */
[----:B------:R-:W-:-:S07]  /*0930*/  IMAD.MOV.U32 R5, RZ, RZ, R27 ;  /* 0x000000ffff057224 */ /* 0x000fce00078e001b */
.L_x_11:
[----:B------:R-:W-:Y:S05]  /*0940*/  BSYNC.RECONVERGENT B0 ;  /* 0x0000000000007941 */ /* 0x000fea0003800200 */
.L_x_10:
[----:B------:R-:W0:Y:S01]  /*0950*/  LDC.64 R6, c[0x0][0x380] ;  /* 0x0000e000ff067b82 */ /* 0x000e220000000a00 */
[----:B------:R-:W1:Y:S01]  /*0960*/  LDCU UR5, c[0x0][0x3a4] ;  /* 0x00007480ff0577ac */ /* 0x000e620008000800 */
[----:B0-----:R-:W-:-:S04]  /*0970*/  IMAD.WIDE R6, R2, 0x8, R6 ;  /* 0x0000000802067825 */ /* 0x001fc800078e0206 */
[----:B------:R-:W-:Y:S01]  /*0980*/  VIADD R2, R2, UR6 ;  /* 0x0000000602027c36 */ /* 0x000fe20008000000 */
[----:B------:R0:W-:Y:S04]  /*0990*/  STG.E.64 desc[UR12][R6.64], R4 ;  /* 0x0000000406007986 */ /* 0x0001e8000c101b0c */
[----:B-1----:R-:W-:-:S13]  /*09a0*/  ISETP.GE.AND P0, PT, R2, UR5, PT ;  /* 0x0000000502007c0c */ /* 0x002fda000bf06270 */
[----:B0-----:R-:W-:Y:S05]  /*09b0*/  @!P0 BRA `(.L_x_12) ;  /* 0xfffffff400ec8947 */ /* 0x001fea000383ffff */
[----:B------:R-:W-:Y:S05]  /*09c0*/  EXIT ;  /* 0x000000000000794d */ /* 0x000fea0003800000 */
.L_x_1:
[----:B------:R-:W-:Y:S02]  /*09d0*/  ULOP3.LUT UR10, UR7, 0x3, URZ, 0xc0, !UPT ;  /* 0x00000003070a7892 */ /* 0x000fe4000f8ec0ff */
[----:B------:R-:W-:-:S12]  /*09e0*/  ULOP3.LUT UR7, UR7, 0x7ffffffc, URZ, 0xc0, !UPT ;  /* 0x7ffffffc07077892 */ /* 0x000fd8000f8ec0ff */
.L_x_21:
[----:B------:R-:W0:Y:S01]  /*09f0*/  LDCU UR4, c[0x0][0x3a0] ;  /* 0x00007400ff0477ac */ /* 0x000e220008000800 */
[----:B------:R-:W-:Y:S02]  /*0a00*/  IMAD.MOV.U32 R6, RZ, RZ, 0x0 ;  /* 0x00000000ff067424 */ /* 0x000fe400078e00ff */
[----:B------:R-:W-:Y:S01]  /*0a10*/  IMAD.MOV.U32 R7, RZ, RZ, 0x3ff00000 ;  /* 0x3ff00000ff077424 */ /* 0x000fe200078e00ff */
[----:B0-----:R-:W-:-:S09]  /*0a20*/  UISETP.GE.U32.AND UP0, UPT, UR4, 0x4, UPT ;  /* 0x000000040400788c */ /* 0x001fd2000bf06070 */
[----:B------:R-:W-:Y:S05]  /*0a30*/  BRA.U !UP0, `(.L_x_13) ;  /* 0x0000000108d47547 */ /* 0x000fea000b800000 */
[----:B------:R-:W-:Y:S01]  /*0a40*/  UISETP.GT.AND UP0, UPT, UR7, URZ, UPT ;  /* 0x000000ff0700728c */ /* 0x000fe2000bf04270 */
[----:B------:R-:W-:Y:S01]  /*0a50*/  HFMA2 R0, -RZ, RZ, 0, 0 ;  /* 0x00000000ff007431 */ /* 0x000fe200000001ff */
[----:B------:R-:W-:-:S07]  /*0a60*/  CS2R R4, SRZ ;  /* 0x0000000000047805 */ /* 0x000fce000001ff00 */
[----:B------:R-:W-:Y:S05]  /*0a70*/  BRA.U !UP0, `(.L_x_14) ;  /* 0x0000000108a47547 */ /* 0x000fea000b800000 */
[----:B------:R-:W-:Y:S02]  /*0a80*/  IADD3 R3, PT, PT, -R0, UR7, RZ ;  /* 0x0000000700037c10 */ /* 0x000fe4000fffe1ff */
[----:B------:R-:W-:Y:S02]  /*0a90*/  PLOP3.LUT P0, PT, PT, PT, PT, 0x80, 0x8 ;  /* 0x000000000008781c */ /* 0x000fe40003f0f070 */
[----:B------:R-:W-:-:S13]  /*0aa0*/  ISETP.GT.AND P1, PT, R3, 0xc, PT ;  /* 0x0000000c0300780c */ /* 0x000fda0003f24270 */
[----:B------:R-:W-:Y:S05]  /*0ab0*/  @!P1 BRA `(.L_x_15) ;  /* 0x0000000000589947 */ /* 0x000fea0003800000 */
[----:B------:R-:W-:Y:S01]  /*0ac0*/  IMAD.U32 R3, RZ, RZ, UR7 ;  /* 0x00000007ff037e24 */ /* 0x000fe2000f8e00ff */
[----:B------:R-:W-:-:S03]  /*0ad0*/  PLOP3.LUT P0, PT, PT, PT, PT, 0x8, 0x80 ;  /* 0x000000000080781c */ /* 0x000fc60003f0e170 */
[----:B------:R-:W-:-:S10]  /*0ae0*/  VIADD R3, R3, 0xfffffff4 ;  /* 0xfffffff403037836 */ /* 0x000fd40000000000 */
.L_x_16:
[----:B------:R-:W-:Y:S01]  /*0af0*/  DADD R4, R4, 1 ;  /* 0x3ff0000004047429 */ /* 0x000fe20000000000 */
[----:B------:R-:W-:-:S05]  /*0b00*/  VIADD R0, R0, 0x10 ;  /* 0x0000001000007836 */ /* 0x000fca0000000000 */
[----:B------:R-:W-:Y:S02]  /*0b10*/  ISETP.GE.AND P1, PT, R0, R3, PT ;  /* 0x000000030000720c */ /* 0x000fe40003f26270 */
[----:B------:R-:W-:-:S08]  /*0b20*/  DADD R4, R4, 1 ;  /* 0x3ff0000004047429 */ /* 0x000fd00000000000 */
        /* <DEDUP_REMOVED lines=13> */
[----:B------:R-:W-:Y:S01]  /*0c00*/  DADD R4, R4, 1 ;  /* 0x3ff0000004047429 */ /* 0x000fe20000000000 */
[----:B------:R-:W-:Y:S10]  /*0c10*/  @!P1 BRA `(.L_x_16) ;  /* 0xfffffffc00b49947 */ /* 0x000ff4000383ffff */
.L_x_15:
[----:B------:R-:W-:-:S04]  /*0c20*/  IADD3 R3, PT, PT, -R0, UR7, RZ ;  /* 0x0000000700037c10 */ /* 0x000fc8000fffe1ff */
[----:B------:R-:W-:-:S13]  /*0c30*/  ISETP.GT.AND P1, PT, R3, 0x4, PT ;  /* 0x000000040300780c */ /* 0x000fda0003f24270 */
[----:B------:R-:W-:Y:S05]  /*0c40*/  @!P1 BRA `(.L_x_17) ;  /* 0x0000000000289947 */ /* 0x000fea0003800000 */
[----:B------:R-:W-:Y:S01]  /*0c50*/  DADD R4, R4, 1 ;  /* 0x3ff0000004047429 */ /* 0x000fe20000000000 */
[----:B------:R-:W-:Y:S01]  /*0c60*/  PLOP3.LUT P0, PT, PT, PT, PT, 0x8, 0x80 ;  /* 0x000000000080781c */ /* 0x000fe20003f0e170 */
[----:B------:R-:W-:-:S06]  /*0c70*/  VIADD R0, R0, 0x8 ;  /* 0x0000000800007836 */ /* 0x000fcc0000000000 */
[----:B------:R-:W-:-:S08]  /*0c80*/  DADD R4, R4, 1 ;  /* 0x3ff0000004047429 */ /* 0x000fd00000000000 */
[----:B------:R-:W-:-:S08]  /*0c90*/  DADD R4, R4, 1 ;  /* 0x3ff0000004047429 */ /* 0x000fd00000000000 */
[----:B------:R-:W-:-:S08]  /*0ca0*/  DADD R4, R4, 1 ;  /* 0x3ff0000004047429 */ /* 0x000fd00000000000 */
[----:B------:R-:W-:-:S08]  /*0cb0*/  DADD R4, R4, 1 ;  /* 0x3ff0000004047429 */ /* 0x000fd00000000000 */
[----:B------:R-:W-:-:S08]  /*0cc0*/  DADD R4, R4, 1 ;  /* 0x3ff0000004047429 */ /* 0x000fd00000000000 */
[----:B------:R-:W-:-:S08]  /*0cd0*/  DADD R4, R4, 1 ;  /* 0x3ff0000004047429 */ /* 0x000fd00000000000 */
[----:B------:R-:W-:-:S11]  /*0ce0*/  DADD R4, R4, 1 ;  /* 0x3ff0000004047429 */ /* 0x000fd60000000000 */
.L_x_17:
[----:B------:R-:W-:-:S13]  /*0cf0*/  ISETP.NE.OR P0, PT, R0, UR7, P0 ;  /* 0x0000000700007c0c */ /* 0x000fda0008705670 */
[----:B------:R-:W-:Y:S05]  /*0d00*/  @!P0 BRA `(.L_x_18) ;  /* 0x00000000001c8947 */ /* 0x000fea0003800000 */
.L_x_14:
[----:B------:R-:W-:Y:S01]  /*0d10*/  DADD R4, R4, 1 ;  /* 0x3ff0000004047429 */ /* 0x000fe20000000000 */
[----:B------:R-:W-:-:S04]  /*0d20*/  IADD3 R0, PT, PT, R0, 0x4, RZ ;  /* 0x0000000400007810 */ /* 0x000fc80007ffe0ff */
[----:B------:R-:W-:-:S03]  /*0d30*/  ISETP.NE.AND P0, PT, R0, UR7, PT ;  /* 0x0000000700007c0c */ /* 0x000fc6000bf05270 */
[----:B------:R-:W-:-:S08]  /*0d40*/  DADD R4, R4, 1 ;  /* 0x3ff0000004047429 */ /* 0x000fd00000000000 */
[----:B------:R-:W-:-:S08]  /*0d50*/  DADD R4, R4, 1 ;  /* 0x3ff0000004047429 */ /* 0x000fd00000000000 */
[----:B------:R-:W-:Y:S01]  /*0d60*/  DADD R4, R4, 1 ;  /* 0x3ff0000004047429 */ /* 0x000fe20000000000 */
[----:B------:R-:W-:Y:S10]  /*0d70*/  @P0 BRA `(.L_x_14) ;  /* 0xfffffffc00e40947 */ /* 0x000ff4000383ffff */
.L_x_18:
[----:B------:R-:W-:-:S11]  /*0d80*/  DADD R6, R4, 1 ;  /* 0x3ff0000004067429 */ /* 0x000fd60000000000 */
.L_x_13:
[----:B------:R-:W0:Y:S01]  /*0d90*/  MUFU.RCP64H R9, UR9 ;  /* 0x0000000900097d08 */ /* 0x000e220008001800 */
[----:B------:R-:W-:Y:S01]  /*0da0*/  UISETP.LT.U32.AND UP0, UPT, UR10, 0x2, UPT ;  /* 0x000000020a00788c */ /* 0x000fe2000bf01070 */
[----:B------:R-:W-:Y:S02]  /*0db0*/  IMAD.U32 R10, RZ, RZ, UR8 ;  /* 0x00000008ff0a7e24 */ /* 0x000fe4000f8e00ff */
[----:B------:R-:W-:Y:S01]  /*0dc0*/  IMAD.U32 R11, RZ, RZ, UR9 ;  /* 0x00000009ff0b7e24 */ /* 0x000fe2000f8e00ff */
[----:B------:R-:W-:Y:S01]  /*0dd0*/  USEL UR4, UR10, 0x2, UP0 ;  /* 0x000000020a047887 */ /* 0x000fe20008000000 */
[----:B------:R-:W-:-:S03]  /*0de0*/  IMAD.MOV.U32 R8, RZ, RZ, 0x1 ;  /* 0x00000001ff087424 */ /* 0x000fc600078e00ff */
[----:B------:R-:W-:-:S03]  /*0df0*/  USHF.L.U32 UR4, UR4, 0x2, URZ ;  /* 0x0000000204047899 */ /* 0x000fc600080006ff */
[----:B0-----:R-:W-:-:S09]  /*0e00*/  DFMA R10, R8, -R10, 1 ;  /* 0x3ff00000080a742b */ /* 0x001fd2000000080a */
[----:B------:R-:W0:Y:S01]  /*0e10*/  LDCU UR4, c[0x2][UR4] ;  /* 0x00800000040477ac */ /* 0x000e220008000800 */
[----:B------:R-:W-:-:S08]  /*0e20*/  DFMA R10, R10, R10, R10 ;  /* 0x0000000a0a0a722b */ /* 0x000fd0000000000a */
[----:B------:R-:W-:Y:S01]  /*0e30*/  DFMA R10, R8, R10, R8 ;  /* 0x0000000a080a722b */ /* 0x000fe20000000008 */
[----:B------:R-:W-:Y:S01]  /*0e40*/  IMAD.U32 R8, RZ, RZ, UR8 ;  /* 0x00000008ff087e24 */ /* 0x000fe2000f8e00ff */
[----:B------:R-:W-:Y:S01]  /*0e50*/  MOV R9, UR9 ;  /* 0x0000000900097c02 */ /* 0x000fe20008000f00 */
[----:B0-----:R-:W-:-:S05]  /*0e60*/  USHF.R.S32.HI UR5, URZ, 0x1f, UR4 ;  /* 0x0000001fff057899 */ /* 0x001fca0008011404 */
[----:B------:R-:W-:-:S08]  /*0e70*/  DFMA R8, R10, -R8, 1 ;  /* 0x3ff000000a08742b */ /* 0x000fd00000000808 */
[----:B------:R-:W-:Y:S01]  /*0e80*/  DFMA R10, R10, R8, R10 ;  /* 0x000000080a0a722b */ /* 0x000fe2000000000a */
.L_x_63:
[----:B------:R-:W-:Y:S10]  /*0e90*/  BRXU UR4 -0xea0                                                            (*"BRANCH_TARGETS .L_x_19,.L_x_65,.L_x_66"*) ;  /* 0xfffffff004587958 */ /* 0x000ff4000b83ffff */
.L_x_66:
[----:B------:R-:W-:Y:S01]  /*0ea0*/  DADD R6, R6, 1 ;  /* 0x3ff0000006067429 */ /* 0x000fe20000000000 */
[----:B------:R-:W-:-:S06]  /*0eb0*/  UISETP.NE.AND UP0, UPT, UR10, 0x2, UPT ;  /* 0x000000020a00788c */ /* 0x000fcc000bf05270 */
[----:B------:R-:W-:Y:S01]  /*0ec0*/  PLOP3.LUT P0, PT, PT, PT, UP0, 0x80, 0x8 ;  /* 0x000000000008781c */ /* 0x000fe20003f0f008 */
[----:B------:R-:W-:-:S10]  /*0ed0*/  DADD R4, R6, 1 ;  /* 0x3ff0000006047429 */ /* 0x000fd40000000000 */
[----:B------:R-:W-:Y:S02]  /*0ee0*/  FSEL R4, R6, R4, !P0 ;  /* 0x0000000406047208 */ /* 0x000fe40004000000 */
[----:B------:R-:W-:Y:S01]  /*0ef0*/  FSEL R5, R7, R5, !P0 ;  /* 0x0000000507057208 */ /* 0x000fe20004000000 */
[----:B------:R-:W-:Y:S06]  /*0f00*/  BRA `(.L_x_19) ;  /* 0x0000000000087947 */ /* 0x000fec0003800000 */
.L_x_65:
[----:B------:R-:W-:Y:S02]  /*0f10*/  IMAD.MOV.U32 R4, RZ, RZ, R6 ;  /* 0x000000ffff047224 */ /* 0x000fe400078e0006 */
[----:B------:R-:W-:-:S07]  /*0f20*/  IMAD.MOV.U32 R5, RZ, RZ, R7 ;  /* 0x000000ffff057224 */ /* 0x000fce00078e0007 */
.L_x_19:
[----:B------:R-:W-:Y:S01]  /*0f30*/  DMUL R6, R10, R4 ;  /* 0x000000040a067228 */ /* 0x000fe20000000000 */
[----:B------:R-:W-:-:S07]  /*0f40*/  FSETP.GEU.AND P1, PT, |R5|, 6.5827683646048100446e-37, PT ;  /* 0x036000000500780b */ /* 0x000fce0003f2e200 */
        /* <DEDUP_REMOVED lines=16> */
.L_x_20:
        /* <DEDUP_REMOVED lines=8> */
.L_x_0:
[----:B------:R-:W-:Y:S01]  /*10d0*/  IMAD.U32 R4, RZ, RZ, UR8 ;  /* 0x00000008ff047e24 */ /* 0x000fe2000f8e00ff */
[----:B------:R-:W-:Y:S01]  /*10e0*/  MOV R20, UR8 ;  /* 0x0000000800147c02 */ /* 0x000fe20008000f00 */
[----:B------:R-:W-:Y:S01]  /*10f0*/  IMAD.U32 R5, RZ, RZ, UR9 ;  /* 0x00000009ff057e24 */ /* 0x000fe2000f8e00ff */
[----:B------:R-:W-:Y:S01]  /*1100*/  CS2R R22, SRZ ;  /* 0x0000000000167805 */ /* 0x000fe2000001ff00 */
[----:B------:R-:W-:Y:S01]  /*1110*/  IMAD.U32 R21, RZ, RZ, UR9 ;  /* 0x00000009ff157e24 */ /* 0x000fe2000f8e00ff */
[----:B------:R-:W-:Y:S01]  /*1120*/  MOV R0, 0x1150 ;  /* 0x0000115000007802 */ /* 0x000fe20000000f00 */
[----:B------:R-:W-:-:S07]  /*1130*/  IMAD.MOV.U32 R20, RZ, RZ, R4 ;  /* 0x000000ffff147224 */ /* 0x000fce00078e0004 */
[----:B------:R-:W-:Y:S05]  /*1140*/  CALL.REL.NOINC `($__internal_0_$__cuda_sm20_div_rn_f64_full) ;  /* 0x0000000000287944 */ /* 0x000fea0003c00000 */
[----:B------:R-:W0:Y:S01]  /*1150*/  LDC.64 R8, c[0x0][0x380] ;  /* 0x0000e000ff087b82 */ /* 0x000e220000000a00 */
[----:B------:R-:W-:Y:S01]  /*1160*/  IMAD.MOV.U32 R6, RZ, RZ, R26 ;  /* 0x000000ffff067224 */ /* 0x000fe200078e001a */
[----:B------:R-:W1:Y:S01]  /*1170*/  LDCU UR4, c[0x0][0x3a4] ;  /* 0x00007480ff0477ac */ /* 0x000e620008000800 */
[----:B------:R-:W-:-:S07]  /*1180*/  IMAD.MOV.U32 R7, RZ, RZ, R27 ;  /* 0x000000ffff077224 */ /* 0x000fce00078e001b */
.L_x_22:
[C---:B0-----:R-:W-:Y:S01]  /*1190*/  IMAD.WIDE R4, R2.reuse, 0x8, R8 ;  /* 0x0000000802047825 */ /* 0x041fe200078e0208 */
[----:B------:R-:W-:-:S04]  /*11a0*/  IADD3 R2, PT, PT, R2, UR6, RZ ;  /* 0x0000000602027c10 */ /* 0x000fc8000fffe0ff */
[----:B------:R2:W-:Y:S01]  /*11b0*/  STG.E.64 desc[UR12][R4.64], R6 ;  /* 0x0000000604007986 */ /* 0x0005e2000c101b0c */
[----:B-1----:R-:W-:-:S13]  /*11c0*/  ISETP.GE.AND P0, PT, R2, UR4, PT ;  /* 0x0000000402007c0c */ /* 0x002fda000bf06270 */
[----:B--2---:R-:W-:Y:S05]  /*11d0*/  @!P0 BRA `(.L_x_22) ;  /* 0xfffffffc00ec8947 */ /* 0x004fea000383ffff */
[----:B------:R-:W-:Y:S05]  /*11e0*/  EXIT ;  /* 0x000000000000794d */ /* 0x000fea0003800000 */
        .weak           $__internal_0_$__cuda_sm20_div_rn_f64_full
        .type           $__internal_0_$__cuda_sm20_div_rn_f64_full,@function
        .size           $__internal_0_$__cuda_sm20_div_rn_f64_full,(.L_x_71 - $__internal_0_$__cuda_sm20_div_rn_f64_full)
$__internal_0_$__cuda_sm20_div_rn_f64_full:
[C---:B------:R-:W-:Y:S01]  /*11f0*/  FSETP.GEU.AND P0, PT, |R21|.reuse, 1.469367938527859385e-39, PT ;  /* 0x001000001500780b */ /* 0x040fe20003f0e200 */
[----:B------:R-:W-:Y:S01]  /*1200*/  IMAD.MOV.U32 R24, RZ, RZ, 0x1 ;  /* 0x00000001ff187424 */ /* 0x000fe200078e00ff */
[----:B------:R-:W-:Y:S01]  /*1210*/  LOP3.LUT R18, R21, 0x800fffff, RZ, 0xc0, !PT ;  /* 0x800fffff15127812 */ /* 0x000fe200078ec0ff */
[----:B------:R-:W-:Y:S01]  /*1220*/  IMAD.MOV.U32 R34, RZ, RZ, 0x1ca00000 ;  /* 0x1ca00000ff227424 */ /* 0x000fe200078e00ff */
[C---:B------:R-:W-:Y:S01]  /*1230*/  FSETP.GEU.AND P3, PT, |R23|.reuse, 1.469367938527859385e-39, PT ;  /* 0x001000001700780b */ /* 0x040fe20003f6e200 */
[----:B------:R-:W-:Y:S01]  /*1240*/  BSSY.RECONVERGENT B2, `(.L_x_23) ;  /* 0x0000052000027945 */ /* 0x000fe20003800200 */
[----:B------:R-:W-:Y:S01]  /*1250*/  LOP3.LUT R19, R18, 0x3ff00000, RZ, 0xfc, !PT ;  /* 0x3ff0000012137812 */ /* 0x000fe200078efcff */
[----:B------:R-:W-:Y:S01]  /*1260*/  IMAD.MOV.U32 R18, RZ, RZ, R20 ;  /* 0x000000ffff127224 */ /* 0x000fe200078e0014 */
[----:B------:R-:W-:Y:S02]  /*1270*/  LOP3.LUT R33, R23, 0x7ff00000, RZ, 0xc0, !PT ;  /* 0x7ff0000017217812 */ /* 0x000fe400078ec0ff */
[----:B------:R-:W-:-:S03]  /*1280*/  LOP3.LUT R36, R21, 0x7ff00000, RZ, 0xc0, !PT ;  /* 0x7ff0000015247812 */ /* 0x000fc600078ec0ff */
[----:B------:R-:W-:Y:S01]  /*1290*/  @!P0 DMUL R18, R20, 8.98846567431157953865e+307 ;  /* 0x7fe0000014128828 */ /* 0x000fe20000000000 */
[----:B------:R-:W-:-:S03]  /*12a0*/  ISETP.GE.U32.AND P2, PT, R33, R36, PT ;  /* 0x000000242100720c */ /* 0x000fc60003f46070 */
[----:B------:R-:W-:Y:S02]  /*12b0*/  @!P3 LOP3.LUT R26, R21, 0x7ff00000, RZ, 0xc0, !PT ;  /* 0x7ff00000151ab812 */ /* 0x000fe400078ec0ff */
[----:B------:R-:W0:Y:S02]  /*12c0*/  MUFU.RCP64H R25, R19 ;  /* 0x0000001300197308 */ /* 0x000e240000001800 */
[----:B------:R-:W-:Y:S02]  /*12d0*/  @!P3 ISETP.GE.U32.AND P4, PT, R33, R26, PT ;  /* 0x0000001a2100b20c */ /* 0x000fe40003f86070 */
[----:B------:R-:W-:Y:S02]  /*12e0*/  @!P0 LOP3.LUT R36, R19, 0x7ff00000, RZ, 0xc0, !PT ;  /* 0x7ff0000013248812 */ /* 0x000fe400078ec0ff */
[----:B------:R-:W-:-:S04]  /*12f0*/  @!P3 SEL R27, R34, 0x63400000, !P4 ;  /* 0x63400000221bb807 */ /* 0x000fc80006000000 */
[----:B------:R-:W-:-:S04]  /*1300*/  @!P3 LOP3.LUT R30, R27, 0x80000000, R23, 0xf8, !PT ;  /* 0x800000001b1eb812 */ /* 0x000fc800078ef817 */
[----:B------:R-:W-:Y:S02]  /*1310*/  @!P3 LOP3.LUT R31, R30, 0x100000, RZ, 0xfc, !PT ;  /* 0x001000001e1fb812 */ /* 0x000fe400078efcff */
[----:B------:R-:W-:Y:S01]  /*1320*/  @!P3 MOV R30, RZ ;  /* 0x000000ff001eb202 */ /* 0x000fe20000000f00 */
[----:B0-----:R-:W-:-:S08]  /*1330*/  DFMA R28, R24, -R18, 1 ;  /* 0x3ff00000181c742b */ /* 0x001fd00000000812 */
[----:B------:R-:W-:-:S08]  /*1340*/  DFMA R28, R28, R28, R28 ;  /* 0x0000001c1c1c722b */ /* 0x000fd0000000001c */
[----:B------:R-:W-:Y:S01]  /*1350*/  DFMA R28, R24, R28, R24 ;  /* 0x0000001c181c722b */ /* 0x000fe20000000018 */
[----:B------:R-:W-:Y:S01]  /*1360*/  SEL R25, R34, 0x63400000, !P2 ;  /* 0x6340000022197807 */ /* 0x000fe20005000000 */
[----:B------:R-:W-:-:S03]  /*1370*/  IMAD.MOV.U32 R24, RZ, RZ, R22 ;  /* 0x000000ffff187224 */ /* 0x000fc600078e0016 */
[----:B------:R-:W-:-:S03]  /*1380*/  LOP3.LUT R25, R25, 0x800fffff, R23, 0xf8, !PT ;  /* 0x800fffff19197812 */ /* 0x000fc600078ef817 */
[----:B------:R-:W-:-:S03]  /*1390*/  DFMA R26, R28, -R18, 1 ;  /* 0x3ff000001c1a742b */ /* 0x000fc60000000812 */
[----:B------:R-:W-:-:S05]  /*13a0*/  @!P3 DFMA R24, R24, 2, -R30 ;  /* 0x400000001818b82b */ /* 0x000fca000000081e */
[----:B------:R-:W-:-:S08]  /*13b0*/  DFMA R26, R28, R26, R28 ;  /* 0x0000001a1c1a722b */ /* 0x000fd0000000001c */
[----:B------:R-:W-:-:S08]  /*13c0*/  DMUL R28, R26, R24 ;  /* 0x000000181a1c7228 */ /* 0x000fd00000000000 */
[----:B------:R-:W-:-:S08]  /*13d0*/  DFMA R30, R28, -R18, R24 ;  /* 0x800000121c1e722b */ /* 0x000fd00000000018 */
[----:B------:R-:W-:Y:S01]  /*13e0*/  DFMA R30, R26, R30, R28 ;  /* 0x0000001e1a1e722b */ /* 0x000fe2000000001c */
[----:B------:R-:W-:Y:S01]  /*13f0*/  IMAD.MOV.U32 R28, RZ, RZ, R33 ;  /* 0x000000ffff1c7224 */ /* 0x000fe200078e0021 */
[----:B------:R-:W-:-:S05]  /*1400*/  @!P3 LOP3.LUT R28, R25, 0x7ff00000, RZ, 0xc0, !PT ;  /* 0x7ff00000191cb812 */ /* 0x000fca00078ec0ff */
[----:B------:R-:W-:-:S05]  /*1410*/  VIADD R26, R28, 0xffffffff ;  /* 0xffffffff1c1a7836 */ /* 0x000fca0000000000 */
[----:B------:R-:W-:Y:S01]  /*1420*/  ISETP.GT.U32.AND P0, PT, R26, 0x7feffffe, PT ;  /* 0x7feffffe1a00780c */ /* 0x000fe20003f04070 */
[----:B------:R-:W-:-:S05]  /*1430*/  VIADD R26, R36, 0xffffffff ;  /* 0xffffffff241a7836 */ /* 0x000fca0000000000 */
[----:B------:R-:W-:-:S13]  /*1440*/  ISETP.GT.U32.OR P0, PT, R26, 0x7feffffe, P0 ;  /* 0x7feffffe1a00780c */ /* 0x000fda0000704470 */
[----:B------:R-:W-:Y:S05]  /*1450*/  @P0 BRA `(.L_x_24) ;  /* 0x00000000006c0947 */ /* 0x000fea0003800000 */
[----:B------:R-:W-:-:S04]  /*1460*/  LOP3.LUT R26, R21, 0x7ff00000, RZ, 0xc0, !PT ;  /* 0x7ff00000151a7812 */ /* 0x000fc800078ec0ff */
[CC--:B------:R-:W-:Y:S02]  /*1470*/  VIADDMNMX R22, R33.reuse, -R26.reuse, 0xb9600000, !PT ;  /* 0xb960000021167446 */ /* 0x0c0fe4000780091a */
[----:B------:R-:W-:Y:S02]  /*1480*/  ISETP.GE.U32.AND P0, PT, R33, R26, PT ;  /* 0x0000001a2100720c */ /* 0x000fe40003f06070 */
[----:B------:R-:W-:Y:S02]  /*1490*/  VIMNMX R22, PT, PT, R22, 0x46a00000, PT ;  /* 0x46a0000016167848 */ /* 0x000fe40003fe0100 */
[----:B------:R-:W-:-:S05]  /*14a0*/  SEL R23, R34, 0x63400000, !P0 ;  /* 0x6340000022177807 */ /* 0x000fca0004000000 */
[----:B------:R-:W-:Y:S02]  /*14b0*/  IMAD.IADD R28, R22, 0x1, -R23 ;  /* 0x00000001161c7824 */ /* 0x000fe400078e0a17 */
[----:B------:R-:W-:-:S03]  /*14c0*/  IMAD.MOV.U32 R22, RZ, RZ, RZ ;  /* 0x000000ffff167224 */ /* 0x000fc600078e00ff */
[----:B------:R-:W-:-:S06]  /*14d0*/  IADD3 R23, PT, PT, R28, 0x7fe00000, RZ ;  /* 0x7fe000001c177810 */ /* 0x000fcc0007ffe0ff */
[----:B------:R-:W-:-:S10]  /*14e0*/  DMUL R26, R30, R22 ;  /* 0x000000161e1a7228 */ /* 0x000fd40000000000 */
[----:B------:R-:W-:-:S13]  /*14f0*/  FSETP.GTU.AND P0, PT, |R27|, 1.469367938527859385e-39, PT ;  /* 0x001000001b00780b */ /* 0x000fda0003f0c200 */
[----:B------:R-:W-:Y:S05]  /*1500*/  @P0 BRA `(.L_x_25) ;  /* 0x0000000000940947 */ /* 0x000fea0003800000 */
[----:B------:R-:W-:Y:S01]  /*1510*/  DFMA R18, R30, -R18, R24 ;  /* 0x800000121e12722b */ /* 0x000fe20000000018 */
[----:B------:R-:W-:-:S09]  /*1520*/  IMAD.MOV.U32 R22, RZ, RZ, RZ ;  /* 0x000000ffff167224 */ /* 0x000fd200078e00ff */
[C---:B------:R-:W-:Y:S02]  /*1530*/  FSETP.NEU.AND P0, PT, R19.reuse, RZ, PT ;  /* 0x000000ff1300720b */ /* 0x040fe40003f0d000 */
[----:B------:R-:W-:-:S04]  /*1540*/  LOP3.LUT R21, R19, 0x80000000, R21, 0x48, !PT ;  /* 0x8000000013157812 */ /* 0x000fc800078e4815 */
[----:B------:R-:W-:-:S07]  /*1550*/  LOP3.LUT R23, R21, R23, RZ, 0xfc, !PT ;  /* 0x0000001715177212 */ /* 0x000fce00078efcff */
[----:B------:R-:W-:Y:S05]  /*1560*/  @!P0 BRA `(.L_x_25) ;  /* 0x00000000007c8947 */ /* 0x000fea0003800000 */
[----:B------:R-:W-:Y:S01]  /*1570*/  IMAD.MOV R19, RZ, RZ, -R28 ;  /* 0x000000ffff137224 */ /* 0x000fe200078e0a1c */
[----:B------:R-:W-:Y:S01]  /*1580*/  DMUL.RP R22, R30, R22 ;  /* 0x000000161e167228 */ /* 0x000fe20000008000 */
[----:B------:R-:W-:-:S06]  /*1590*/  IMAD.MOV.U32 R18, RZ, RZ, RZ ;  /* 0x000000ffff127224 */ /* 0x000fcc00078e00ff */
[----:B------:R-:W-:-:S03]  /*15a0*/  DFMA R18, R26, -R18, R30 ;  /* 0x800000121a12722b */ /* 0x000fc6000000001e */
[----:B------:R-:W-:-:S03]  /*15b0*/  LOP3.LUT R21, R23, R21, RZ, 0x3c, !PT ;  /* 0x0000001517157212 */ /* 0x000fc600078e3cff */
[----:B------:R-:W-:-:S04]  /*15c0*/  IADD3 R18, PT, PT, -R28, -0x43300000, RZ ;  /* 0xbcd000001c127810 */ /* 0x000fc80007ffe1ff */
[----:B------:R-:W-:-:S04]  /*15d0*/  FSETP.NEU.AND P0, PT, |R19|, R18, PT ;  /* 0x000000121300720b */ /* 0x000fc80003f0d200 */
[----:B------:R-:W-:Y:S02]  /*15e0*/  FSEL R26, R22, R26, !P0 ;  /* 0x0000001a161a7208 */ /* 0x000fe40004000000 */
[----:B------:R-:W-:Y:S01]  /*15f0*/  FSEL R27, R21, R27, !P0 ;  /* 0x0000001b151b7208 */ /* 0x000fe20004000000 */
[----:B------:R-:W-:Y:S06]  /*1600*/  BRA `(.L_x_25) ;  /* 0x0000000000547947 */ /* 0x000fec0003800000 */
.L_x_24:
[----:B------:R-:W-:-:S14]  /*1610*/  DSETP.NAN.AND P0, PT, R22, R22, PT ;  /* 0x000000161600722a */ /* 0x000fdc0003f08000 */
[----:B------:R-:W-:Y:S05]  /*1620*/  @P0 BRA `(.L_x_26) ;  /* 0x0000000000440947 */ /* 0x000fea0003800000 */
[----:B------:R-:W-:-:S14]  /*1630*/  DSETP.NAN.AND P0, PT, R20, R20, PT ;  /* 0x000000141400722a */ /* 0x000fdc0003f08000 */
[----:B------:R-:W-:Y:S05]  /*1640*/  @P0 BRA `(.L_x_27) ;  /* 0x0000000000300947 */ /* 0x000fea0003800000 */
[----:B------:R-:W-:Y:S01]  /*1650*/  ISETP.NE.AND P0, PT, R28, R36, PT ;  /* 0x000000241c00720c */ /* 0x000fe20003f05270 */
[----:B------:R-:W-:Y:S01]  /*1660*/  IMAD.MOV.U32 R27, RZ, RZ, -0x80000 ;  /* 0xfff80000ff1b7424 */ /* 0x000fe200078e00ff */
[----:B------:R-:W-:-:S11]  /*1670*/  MOV R26, 0x0 ;  /* 0x00000000001a7802 */ /* 0x000fd60000000f00 */
[----:B------:R-:W-:Y:S05]  /*1680*/  @!P0 BRA `(.L_x_25) ;  /* 0x0000000000348947 */ /* 0x000fea0003800000 */
[----:B------:R-:W-:Y:S02]  /*1690*/  ISETP.NE.AND P0, PT, R28, 0x7ff00000, PT ;  /* 0x7ff000001c00780c */ /* 0x000fe40003f05270 */
[----:B------:R-:W-:Y:S02]  /*16a0*/  LOP3.LUT R27, R23, 0x80000000, R21, 0x48, !PT ;  /* 0x80000000171b7812 */ /* 0x000fe400078e4815 */
[----:B------:R-:W-:-:S13]  /*16b0*/  ISETP.EQ.OR P0, PT, R36, RZ, !P0 ;  /* 0x000000ff2400720c */ /* 0x000fda0004702670 */
[----:B------:R-:W-:Y:S01]  /*16c0*/  @P0 LOP3.LUT R18, R27, 0x7ff00000, RZ, 0xfc, !PT ;  /* 0x7ff000001b120812 */ /* 0x000fe200078efcff */
[----:B------:R-:W-:Y:S02]  /*16d0*/  @!P0 IMAD.MOV.U32 R26, RZ, RZ, RZ ;  /* 0x000000ffff1a8224 */ /* 0x000fe400078e00ff */
[----:B------:R-:W-:Y:S02]  /*16e0*/  @P0 IMAD.MOV.U32 R26, RZ, RZ, RZ ;  /* 0x000000ffff1a0224 */ /* 0x000fe400078e00ff */
[----:B------:R-:W-:Y:S01]  /*16f0*/  @P0 IMAD.MOV.U32 R27, RZ, RZ, R18 ;  /* 0x000000ffff1b0224 */ /* 0x000fe200078e0012 */
[----:B------:R-:W-:Y:S06]  /*1700*/  BRA `(.L_x_25) ;  /* 0x0000000000147947 */ /* 0x000fec0003800000 */
.L_x_27:
[----:B------:R-:W-:Y:S02]  /*1710*/  LOP3.LUT R27, R21, 0x80000, RZ, 0xfc, !PT ;  /* 0x00080000151b7812 */ /* 0x000fe400078efcff */
[----:B------:R-:W-:Y:S01]  /*1720*/  MOV R26, R20 ;  /* 0x00000014001a7202 */ /* 0x000fe20000000f00 */
[----:B------:R-:W-:Y:S06]  /*1730*/  BRA `(.L_x_25) ;  /* 0x0000000000087947 */ /* 0x000fec0003800000 */
.L_x_26:
[----:B------:R-:W-:Y:S01]  /*1740*/  LOP3.LUT R27, R23, 0x80000, RZ, 0xfc, !PT ;  /* 0x00080000171b7812 */ /* 0x000fe200078efcff */
[----:B------:R-:W-:-:S07]  /*1750*/  IMAD.MOV.U32 R26, RZ, RZ, R22 ;  /* 0x000000ffff1a7224 */ /* 0x000fce00078e0016 */
.L_x_25:
[----:B------:R-:W-:Y:S05]  /*1760*/  BSYNC.RECONVERGENT B2 ;  /* 0x0000000000027941 */ /* 0x000fea0003800200 */
.L_x_23:
[----:B------:R-:W-:Y:S02]  /*1770*/  IMAD.MOV.U32 R18, RZ, RZ, R0 ;  /* 0x000000ffff127224 */ /* 0x000fe400078e0000 */
[----:B------:R-:W-:-:S04]  /*1780*/  IMAD.MOV.U32 R19, RZ, RZ, 0x0 ;  /* 0x00000000ff137424 */ /* 0x000fc800078e00ff */
[----:B------:R-:W-:Y:S05]  /*1790*/  RET.REL.NODEC R18 `(_Z12epane_kernelPdS_S_S_iii) ;  /* 0xffffffe812187950 */ /* 0x000fea0003c3ffff */
.L_x_28:
[----:B------:R-:W-:-:S00]  /*17a0*/  BRA `(.L_x_28) ;  /* 0xfffffffc00fc7947 */ /* 0x000fc0000383ffff */
[----:B------:R-:W-:-:S00]  /*17b0*/  NOP ;  /* 0x0000000000007918 */ /* 0x000fc00000000000 */
        /* <DEDUP_REMOVED lines=12> */
.L_x_71:


//--------------------- .text._Z15gaussian_kernelPdS_S_S_iii --------------------------
	.section	.text._Z15gaussian_kernelPdS_S_S_iii,"ax",@progbits
	.align	128
        .global         _Z15gaussian_kernelPdS_S_S_iii
        .type           _Z15gaussian_kernelPdS_S_S_iii,@function
        .size           _Z15gaussian_kernelPdS_S_S_iii,(.L_x_73 - _Z15gaussian_kernelPdS_S_S_iii)
        .other          _Z15gaussian_kernelPdS_S_S_iii,@"STO_CUDA_ENTRY STV_DEFAULT"
_Z15gaussian_kernelPdS_S_S_iii:
.text._Z15gaussian_kernelPdS_S_S_iii:
[----:B------:R-:W-:Y:S01]  /*0000*/  LDC R1, c[0x0][0x37c] ;  /* 0x0000df00ff017b82 */ /* 0x000fe20000000800 */
[----:B------:R-:W0:Y:S07]  /*0010*/  S2R R2, SR_TID.X ;  /* 0x0000000000027919 */ /* 0x000e2e0000002100 */
[----:B------:R-:W0:Y:S01]  /*0020*/  S2UR UR4, SR_CTAID.X ;  /* 0x00000000000479c3 */ /* 0x000e220000002500 */
[----:B------:R-:W1:Y:S07]  /*0030*/  LDCU UR5, c[0x0][0x3a4] ;  /* 0x00007480ff0577ac */ /* 0x000e6e0008000800 */
[----:B------:R-:W0:Y:S02]  /*0040*/  LDC R3, c[0x0][0x360] ;  /* 0x0000d800ff037b82 */ /* 0x000e240000000800 */
[----:B0-----:R-:W-:-:S05]  /*0050*/  IMAD R2, R3, UR4, R2 ;  /* 0x0000000403027c24 */ /* 0x001fca000f8e0202 */
[----:B-1----:R-:W-:-:S13]  /*0060*/  ISETP.GE.AND P0, PT, R2, UR5, PT ;  /* 0x0000000502007c0c */ /* 0x002fda000bf06270 */
[----:B------:R-:W-:Y:S05]  /*0070*/  @P0 EXIT ;  /* 0x000000000000094d */ /* 0x000fea0003800000 */
[----:B------:R-:W0:Y:S01]  /*0080*/  LDC R4, c[0x0][0x3a0] ;  /* 0x0000e800ff047b82 */ /* 0x000e220000000800 */
[----:B------:R-:W1:Y:S01]  /*0090*/  LDCU UR6, c[0x0][0x370] ;  /* 0x00006e00ff0677ac */ /* 0x000e620008000800 */
[----:B------:R-:W2:Y:S01]  /*00a0*/  LDCU.64 UR4, c[0x0][0x358] ;  /* 0x00006b00ff0477ac */ /* 0x000ea20008000a00 */
[----:B-1----:R-:W-:Y:S01]  /*00b0*/  IMAD R3, R3, UR6, RZ ;  /* 0x0000000603037c24 */ /* 0x002fe2000f8e02ff */
[----:B0-----:R-:W-:Y:S01]  /*00c0*/  ISETP.GE.AND P0, PT, R4, 0x1, PT ;  /* 0x000000010400780c */ /* 0x001fe20003f06270 */
[----:B------:R0:W1:-:S12]  /*00d0*/  I2F.F64 R12, R4 ;  /* 0x00000004000c7312 */ /* 0x0000580000201c00 */
[----:B0-2---:R-:W-:Y:S05]  /*00e0*/  @!P0 BRA `(.L_x_29) ;  /* 0x0000001000c48947 */ /* 0x005fea0003800000 */
[----:B------:R-:W0:Y:S02]  /*00f0*/  LDCU UR6, c[0x0][0x3a8] ;  /* 0x00007500ff0677ac */ /* 0x000e240008000800 */
[----:B0-----:R-:W-:-:S09]  /*0100*/  UISETP.GE.AND UP0, UPT, UR6, 0x1, UPT ;  /* 0x000000010600788c */ /* 0x001fd2000bf06270 */
[----:B------:R-:W-:Y:S05]  /*0110*/  BRA.U !UP0, `(.L_x_30) ;  /* 0x0000000d08207547 */ /* 0x000fea000b800000 */
.L_x_45:
[----:B------:R-:W-:Y:S01]  /*0120*/  IMAD.MOV.U32 R4, RZ, RZ, RZ ;  /* 0x000000ffff047224 */ /* 0x000fe200078e00ff */
[----:B------:R-:W-:-:S07]  /*0130*/  CS2R R10, SRZ ;  /* 0x00000000000a7805 */ /* 0x000fce000001ff00 */
.L_x_42:
[----:B------:R-:W0:Y:S01]  /*0140*/  LDC.64 R6, c[0x0][0x388] ;  /* 0x0000e200ff067b82 */ /* 0x000e220000000a00 */
[----:B------:R-:W2:Y:S01]  /*0150*/  LDCU UR7, c[0x0][0x3a8] ;  /* 0x00007500ff0777ac */ /* 0x000ea20008000800 */
[----:B------:R-:W-:Y:S02]  /*0160*/  IMAD.MOV.U32 R14, RZ, RZ, 0x0 ;  /* 0x00000000ff0e7424 */ /* 0x000fe400078e00ff */
[----:B------:R-:W-:Y:S01]  /*0170*/  IMAD.MOV.U32 R15, RZ, RZ, 0x3ff00000 ;  /* 0x3ff00000ff0f7424 */ /* 0x000fe200078e00ff */
[----:B------:R-:W3:Y:S01]  /*0180*/  LDCU UR10, c[0x0][0x3a0] ;  /* 0x00007400ff0a77ac */ /* 0x000ee20008000800 */
[----:B------:R-:W4:Y:S01]  /*0190*/  LDCU.64 UR8, c[0x0][0x398] ;  /* 0x00007300ff0877ac */ /* 0x000f220008000a00 */
[----:B--2---:R-:W-:Y:S01]  /*01a0*/  IMAD.WIDE.U32 R8, R4, UR7, RZ ;  /* 0x0000000704087c25 */ /* 0x004fe2000f8e00ff */
[----:B------:R-:W-:-:S03]  /*01b0*/  UIADD3 UR6, UPT, UPT, -UR7, URZ, URZ ;  /* 0x000000ff07067290 */ /* 0x000fc6000fffe1ff */
[----:B------:R-:W-:Y:S01]  /*01c0*/  VIADD R4, R4, 0x1 ;  /* 0x0000000104047836 */ /* 0x000fe20000000000 */
[----:B0-----:R-:W-:Y:S01]  /*01d0*/  LEA R6, P0, R8, R6, 0x3 ;  /* 0x0000000608067211 */ /* 0x001fe200078018ff */
[----:B------:R-:W-:Y:S02]  /*01e0*/  IMAD R5, R2, UR7, RZ ;  /* 0x0000000702057c24 */ /* 0x000fe4000f8e02ff */
[----:B------:R-:W-:Y:S01]  /*01f0*/  IMAD.U32 R32, RZ, RZ, UR6 ;  /* 0x00000006ff207e24 */ /* 0x000fe2000f8e00ff */
[----:B------:R-:W-:Y:S01]  /*0200*/  LEA.HI.X R7, R8, R7, R9, 0x3, P0 ;  /* 0x0000000708077211 */ /* 0x000fe200000f1c09 */
[----:B----4-:R-:W-:Y:S01]  /*0210*/  IMAD.U32 R8, RZ, RZ, UR8 ;  /* 0x00000008ff087e24 */ /* 0x010fe2000f8e00ff */
[----:B---3--:R-:W-:Y:S01]  /*0220*/  ISETP.NE.AND P1, PT, R4, UR10, PT ;  /* 0x0000000a04007c0c */ /* 0x008fe2000bf25270 */
[----:B------:R-:W-:-:S12]  /*0230*/  IMAD.U32 R9, RZ, RZ, UR9 ;  /* 0x00000009ff097e24 */ /* 0x000fd8000f8e00ff */
.L_x_41:
[----:B------:R-:W2:Y:S01]  /*0240*/  LDG.E.64 R16, desc[UR4][R8.64] ;  /* 0x0000000408107981 */ /* 0x000ea2000c1e1b00 */
[----:B------:R-:W0:Y:S03]  /*0250*/  LDC.64 R20, c[0x0][0x390] ;  /* 0x0000e400ff147b82 */ /* 0x000e260000000a00 */
[----:B------:R-:W3:Y:S01]  /*0260*/  LDG.E.64 R18, desc[UR4][R6.64] ;  /* 0x0000000406127981 */ /* 0x000ee2000c1e1b00 */
[----:B0-----:R-:W-:-:S06]  /*0270*/  IMAD.WIDE R20, R5, 0x8, R20 ;  /* 0x0000000805147825 */ /* 0x001fcc00078e0214 */
[----:B------:R-:W3:Y:S01]  /*0280*/  LDG.E.64 R20, desc[UR4][R20.64] ;  /* 0x0000000414147981 */ /* 0x000ee2000c1e1b00 */
[----:B------:R-:W-:Y:S02]  /*0290*/  IMAD.MOV.U32 R22, RZ, RZ, 0x1 ;  /* 0x00000001ff167424 */ /* 0x000fe400078e00ff */
[----:B------:R-:W-:Y:S01]  /*02a0*/  VIADD R32, R32, 0x1 ;  /* 0x0000000120207836 */ /* 0x000fe20000000000 */
[----:B------:R-:W-:Y:S04]  /*02b0*/  BSSY.RECONVERGENT B0, `(.L_x_31) ;  /* 0x0000016000007945 */ /* 0x000fe80003800200 */
[----:B------:R-:W-:Y:S01]  /*02c0*/  ISETP.NE.AND P2, PT, R32, RZ, PT ;  /* 0x000000ff2000720c */ /* 0x000fe20003f45270 */
[----:B--2---:R-:W0:Y:S02]  /*02d0*/  MUFU.RCP64H R23, R17 ;  /* 0x0000001100177308 */ /* 0x004e240000001800 */
        /* <DEDUP_REMOVED lines=14> */
[----:B------:R-:W-:Y:S01]  /*03c0*/  MOV R20, R16 ;  /* 0x0000001000147202 */ /* 0x000fe20000000f00 */
[----:B------:R-:W-:Y:S01]  /*03d0*/  IMAD.MOV.U32 R23, RZ, RZ, R19 ;  /* 0x000000ffff177224 */ /* 0x000fe200078e0013 */
[----:B------:R-:W-:Y:S01]  /*03e0*/  MOV R0, 0x410 ;  /* 0x0000041000007802 */ /* 0x000fe20000000f00 */
[----:B------:R-:W-:-:S07]  /*03f0*/  IMAD.MOV.U32 R21, RZ, RZ, R17 ;  /* 0x000000ffff157224 */ /* 0x000fce00078e0011 */
[----:B-1----:R-:W-:Y:S05]  /*0400*/  CALL.REL.NOINC `($__internal_1_$__cuda_sm20_div_rn_f64_full) ;  /* 0x0000001000387944 */ /* 0x002fea0003c00000 */
.L_x_32:
[----:B------:R-:W-:Y:S05]  /*0410*/  BSYNC.RECONVERGENT B0 ;  /* 0x0000000000007941 */ /* 0x000fea0003800200 */
.L_x_31:
[----:B------:R-:W-:Y:S01]  /*0420*/  BSSY.RECONVERGENT B0, `(.L_x_33) ;  /* 0x0000003000007945 */ /* 0x000fe20003800200 */
[----:B------:R-:W-:-:S07]  /*0430*/  MOV R0, 0x450 ;  /* 0x0000045000007802 */ /* 0x000fce0000000f00 */
[----:B-1----:R-:W-:Y:S05]  /*0440*/  CALL.REL.NOINC `($_Z15gaussian_kernelPdS_S_S_iii$__internal_accurate_pow) ;  /* 0x00000014009c7944 */ /* 0x002fea0003c00000 */
[----:B------:R-:W-:Y:S05]  /*0450*/  BSYNC.RECONVERGENT B0 ;  /* 0x0000000000007941 */ /* 0x000fea0003800200 */
.L_x_33:
[C---:B------:R-:W-:Y:S01]  /*0460*/  DADD R18, R36.reuse, 2 ;  /* 0x4000000024127429 */ /* 0x040fe20000000000 */
[----:B------:R-:W-:Y:S01]  /*0470*/  BSSY.RECONVERGENT B0, `(.L_x_34) ;  /* 0x000000f000007945 */ /* 0x000fe20003800200 */
[----:B------:R-:W-:-:S08]  /*0480*/  DSETP.NEU.AND P0, PT, R36, RZ, PT ;  /* 0x000000ff2400722a */ /* 0x000fd00003f0d000 */
[----:B------:R-:W-:Y:S02]  /*0490*/  LOP3.LUT R18, R19, 0x7ff00000, RZ, 0xc0, !PT ;  /* 0x7ff0000013127812 */ /* 0x000fe400078ec0ff */
[----:B------:R-:W-:Y:S02]  /*04a0*/  FSEL R19, R24, RZ, P0 ;  /* 0x000000ff18137208 */ /* 0x000fe40000000000 */
[----:B------:R-:W-:Y:S02]  /*04b0*/  ISETP.NE.AND P3, PT, R18, 0x7ff00000, PT ;  /* 0x7ff000001200780c */ /* 0x000fe40003f65270 */
[----:B------:R-:W-:-:S11]  /*04c0*/  FSEL R18, R20, RZ, P0 ;  /* 0x000000ff14127208 */ /* 0x000fd60000000000 */
[----:B------:R-:W-:Y:S05]  /*04d0*/  @P3 BRA `(.L_x_35) ;  /* 0x0000000000203947 */ /* 0x000fea0003800000 */
[----:B------:R-:W-:-:S14]  /*04e0*/  DSETP.NAN.AND P0, PT, R36, R36, PT ;  /* 0x000000242400722a */ /* 0x000fdc0003f08000 */
[----:B------:R-:W-:Y:S05]  /*04f0*/  @P0 BRA `(.L_x_36) ;  /* 0x0000000000140947 */ /* 0x000fea0003800000 */
[----:B------:R-:W-:-:S14]  /*0500*/  DSETP.NEU.AND P0, PT, |R36|, +INF , PT ;  /* 0x7ff000002400742a */ /* 0x000fdc0003f0d200 */
[----:B------:R-:W-:Y:S05]  /*0510*/  @P0 BRA `(.L_x_35) ;  /* 0x0000000000100947 */ /* 0x000fea0003800000 */
[----:B------:R-:W-:Y:S02]  /*0520*/  IMAD.MOV.U32 R18, RZ, RZ, 0x0 ;  /* 0x00000000ff127424 */ /* 0x000fe400078e00ff */
[----:B------:R-:W-:Y:S01]  /*0530*/  IMAD.MOV.U32 R19, RZ, RZ, 0x7ff00000 ;  /* 0x7ff00000ff137424 */ /* 0x000fe200078e00ff */
[----:B------:R-:W-:Y:S06]  /*0540*/  BRA `(.L_x_35) ;  /* 0x0000000000047947 */ /* 0x000fec0003800000 */
.L_x_36:
[----:B------:R-:W-:-:S11]  /*0550*/  DADD R18, R36, 2 ;  /* 0x4000000024127429 */ /* 0x000fd60000000000 */
.L_x_35:
[----:B------:R-:W-:Y:S05]  /*0560*/  BSYNC.RECONVERGENT B0 ;  /* 0x0000000000007941 */ /* 0x000fea0003800200 */
.L_x_34:
[----:B------:R-:W-:Y:S01]  /*0570*/  DMUL R18, R18, -0.5 ;  /* 0xbfe0000012127828 */ /* 0x000fe20000000000 */
[----:B------:R-:W-:Y:S01]  /*0580*/  IMAD.MOV.U32 R20, RZ, RZ, 0x652b82fe ;  /* 0x652b82feff147424 */ /* 0x000fe200078e00ff */
[----:B------:R-:W-:Y:S01]  /*0590*/  DSETP.NEU.AND P0, PT, R36, 1, PT ;  /* 0x3ff000002400742a */ /* 0x000fe20003f0d000 */
[----:B------:R-:W-:Y:S01]  /*05a0*/  IMAD.MOV.U32 R21, RZ, RZ, 0x3ff71547 ;  /* 0x3ff71547ff157424 */ /* 0x000fe200078e00ff */
[----:B------:R-:W-:Y:S01]  /*05b0*/  UMOV UR6, 0xfefa39ef ;  /* 0xfefa39ef00067882 */ /* 0x000fe20000000000 */
[----:B------:R-:W-:Y:S01]  /*05c0*/  UMOV UR7, 0x3fe62e42 ;  /* 0x3fe62e4200077882 */ /* 0x000fe20000000000 */
[----:B------:R-:W-:Y:S04]  /*05d0*/  BSSY.RECONVERGENT B0, `(.L_x_37) ;  /* 0x000003e000007945 */ /* 0x000fe80003800200 */
[----:B------:R-:W-:-:S02]  /*05e0*/  FSEL R18, R18, RZ, P0 ;  /* 0x000000ff12127208 */ /* 0x000fc40000000000 */
[----:B------:R-:W-:-:S04]  /*05f0*/  FSEL R19, R19, -1.75, P0 ;  /* 0xbfe0000013137808 */ /* 0x000fc80000000000 */
[----:B------:R-:W-:Y:S02]  /*0600*/  FSETP.GEU.AND P0, PT, |R19|, 4.1917929649353027344, PT ;  /* 0x4086232b1300780b */ /* 0x000fe40003f0e200 */
[----:B------:R-:W-:-:S08]  /*0610*/  DFMA R20, R18, R20, 6.75539944105574400000e+15 ;  /* 0x433800001214742b */ /* 0x000fd00000000014 */
[----:B------:R-:W-:-:S08]  /*0620*/  DADD R28, R20, -6.75539944105574400000e+15 ;  /* 0xc3380000141c7429 */ /* 0x000fd00000000000 */
[----:B------:R-:W-:Y:S01]  /*0630*/  DFMA R22, R28, -UR6, R18 ;  /* 0x800000061c167c2b */ /* 0x000fe20008000012 */
[----:B------:R-:W-:Y:S01]  /*0640*/  UMOV UR6, 0x3b39803f ;  /* 0x3b39803f00067882 */ /* 0x000fe20000000000 */
[----:B------:R-:W-:-:S06]  /*0650*/  UMOV UR7, 0x3c7abc9e ;  /* 0x3c7abc9e00077882 */ /* 0x000fcc0000000000 */
[----:B------:R-:W-:Y:S01]  /*0660*/  DFMA R28, R28, -UR6, R22 ;  /* 0x800000061c1c7c2b */ /* 0x000fe20008000016 */
[----:B------:R-:W-:Y:S01]  /*0670*/  UMOV UR6, 0x69ce2bdf ;  /* 0x69ce2bdf00067882 */ /* 0x000fe20000000000 */
[----:B------:R-:W-:Y:S01]  /*0680*/  IMAD.MOV.U32 R22, RZ, RZ, -0x35dec16 ;  /* 0xfca213eaff167424 */ /* 0x000fe200078e00ff */
[----:B------:R-:W-:Y:S01]  /*0690*/  UMOV UR7, 0x3e5ade15 ;  /* 0x3e5ade1500077882 */ /* 0x000fe20000000000 */
[----:B------:R-:W-:-:S06]  /*06a0*/  IMAD.MOV.U32 R23, RZ, RZ, 0x3e928af3 ;  /* 0x3e928af3ff177424 */ /* 0x000fcc00078e00ff */
[----:B------:R-:W-:Y:S01]  /*06b0*/  DFMA R22, R28, UR6, R22 ;  /* 0x000000061c167c2b */ /* 0x000fe20008000016 */
[----:B------:R-:W-:Y:S01]  /*06c0*/  UMOV UR6, 0x62401315 ;  /* 0x6240131500067882 */ /* 0x000fe20000000000 */
[----:B------:R-:W-:-:S06]  /*06d0*/  UMOV UR7, 0x3ec71dee ;  /* 0x3ec71dee00077882 */ /* 0x000fcc0000000000 */
[----:B------:R-:W-:Y:S01]  /*06e0*/  DFMA R22, R28, R22, UR6 ;  /* 0x000000061c167e2b */ /* 0x000fe20008000016 */
        /* <DEDUP_REMOVED lines=16> */
[----:B------:R-:W0:Y:S01]  /*07f0*/  MUFU.RCP64H R23, R17 ;  /* 0x0000001100177308 */ /* 0x000e220000001800 */
[----:B------:R-:W-:Y:S01]  /*0800*/  UMOV UR7, 0x3fc55555 ;  /* 0x3fc5555500077882 */ /* 0x000fe20000000000 */
[----:B------:R-:W-:-:S04]  /*0810*/  IMAD.MOV.U32 R22, RZ, RZ, 0x1 ;  /* 0x00000001ff167424 */ /* 0x000fc800078e00ff */
[----:B------:R-:W-:Y:S01]  /*0820*/  DFMA R24, R28, R24, UR6 ;  /* 0x000000061c187e2b */ /* 0x000fe20008000018 */
[----:B------:R-:W-:Y:S01]  /*0830*/  UMOV UR6, 0xb ;  /* 0x0000000b00067882 */ /* 0x000fe20000000000 */
[----:B------:R-:W-:-:S06]  /*0840*/  UMOV UR7, 0x3fe00000 ;  /* 0x3fe0000000077882 */ /* 0x000fcc0000000000 */
[----:B------:R-:W-:Y:S02]  /*0850*/  DFMA R24, R28, R24, UR6 ;  /* 0x000000061c187e2b */ /* 0x000fe40008000018 */
[----:B0-----:R-:W-:-:S06]  /*0860*/  DFMA R26, -R16, R22, 1 ;  /* 0x3ff00000101a742b */ /* 0x001fcc0000000116 */
[----:B------:R-:W-:Y:S02]  /*0870*/  DFMA R24, R28, R24, 1 ;  /* 0x3ff000001c18742b */ /* 0x000fe40000000018 */
[----:B------:R-:W-:-:S06]  /*0880*/  DFMA R26, R26, R26, R26 ;  /* 0x0000001a1a1a722b */ /* 0x000fcc000000001a */
[----:B------:R-:W-:Y:S02]  /*0890*/  DFMA R24, R28, R24, 1 ;  /* 0x3ff000001c18742b */ /* 0x000fe40000000018 */
[----:B------:R-:W-:-:S08]  /*08a0*/  DFMA R26, R22, R26, R22 ;  /* 0x0000001a161a722b */ /* 0x000fd00000000016 */
[----:B------:R-:W-:Y:S01]  /*08b0*/  IMAD R29, R20, 0x100000, R25 ;  /* 0x00100000141d7824 */ /* 0x000fe200078e0219 */
[----:B------:R-:W-:Y:S01]  /*08c0*/  DFMA R22, -R16, R26, 1 ;  /* 0x3ff000001016742b */ /* 0x000fe2000000011a */
[----:B------:R-:W-:Y:S01]  /*08d0*/  IMAD.MOV.U32 R28, RZ, RZ, R24 ;  /* 0x000000ffff1c7224 */ /* 0x000fe200078e0018 */
[----:B------:R-:W-:Y:S09]  /*08e0*/  @!P0 BRA `(.L_x_38) ;  /* 0x0000000000308947 */ /* 0x000ff20003800000 */
[----:B------:R-:W-:Y:S01]  /*08f0*/  FSETP.GEU.AND P3, PT, |R19|, 4.2275390625, PT ;  /* 0x408748001300780b */ /* 0x000fe20003f6e200 */
[C---:B------:R-:W-:Y:S02]  /*0900*/  DADD R28, R18.reuse, +INF ;  /* 0x7ff00000121c7429 */ /* 0x040fe40000000000 */
[----:B------:R-:W-:-:S08]  /*0910*/  DSETP.GEU.AND P0, PT, R18, RZ, PT ;  /* 0x000000ff1200722a */ /* 0x000fd00003f0e000 */
[----:B------:R-:W-:Y:S02]  /*0920*/  FSEL R28, R28, RZ, P0 ;  /* 0x000000ff1c1c7208 */ /* 0x000fe40000000000 */
[----:B------:R-:W-:Y:S02]  /*0930*/  @!P3 LEA.HI R0, R20, R20, RZ, 0x1 ;  /* 0x000000141400b211 */ /* 0x000fe400078f08ff */
[----:B------:R-:W-:Y:S02]  /*0940*/  FSEL R29, R29, RZ, P0 ;  /* 0x000000ff1d1d7208 */ /* 0x000fe40000000000 */
[----:B------:R-:W-:-:S04]  /*0950*/  @!P3 SHF.R.S32.HI R19, RZ, 0x1, R0 ;  /* 0x00000001ff13b819 */ /* 0x000fc80000011400 */
[----:B------:R-:W-:Y:S01]  /*0960*/  @!P3 IADD3 R18, PT, PT, R20, -R19, RZ ;  /* 0x800000131412b210 */ /* 0x000fe20007ffe0ff */
[----:B------:R-:W-:-:S03]  /*0970*/  @!P3 IMAD R25, R19, 0x100000, R25 ;  /* 0x001000001319b824 */ /* 0x000fc600078e0219 */
[----:B------:R-:W-:Y:S01]  /*0980*/  @!P3 LEA R19, R18, 0x3ff00000, 0x14 ;  /* 0x3ff000001213b811 */ /* 0x000fe200078ea0ff */
[----:B------:R-:W-:-:S06]  /*0990*/  @!P3 IMAD.MOV.U32 R18, RZ, RZ, RZ ;  /* 0x000000ffff12b224 */ /* 0x000fcc00078e00ff */
[----:B------:R-:W-:-:S11]  /*09a0*/  @!P3 DMUL R28, R24, R18 ;  /* 0x00000012181cb228 */ /* 0x000fd60000000000 */
.L_x_38:
[----:B------:R-:W-:Y:S05]  /*09b0*/  BSYNC.RECONVERGENT B0 ;  /* 0x0000000000007941 */ /* 0x000fea0003800200 */
.L_x_37:
[----:B------:R-:W-:Y:S01]  /*09c0*/  UMOV UR6, 0x33d43651 ;  /* 0x33d4365100067882 */ /* 0x000fe20000000000 */
[----:B------:R-:W-:Y:S01]  /*09d0*/  UMOV UR7, 0x3fd98845 ;  /* 0x3fd9884500077882 */ /* 0x000fe20000000000 */
[----:B------:R-:W-:Y:S01]  /*09e0*/  DFMA R22, R26, R22, R26 ;  /* 0x000000161a16722b */ /* 0x000fe2000000001a */
[----:B------:R-:W-:Y:S01]  /*09f0*/  BSSY.RECONVERGENT B0, `(.L_x_39) ;  /* 0x0000012000007945 */ /* 0x000fe20003800200 */
[----:B------:R-:W-:-:S08]  /*0a00*/  DMUL R18, R28, UR6 ;  /* 0x000000061c127c28 */ /* 0x000fd00008000000 */
[----:B------:R-:W-:-:S08]  /*0a10*/  DMUL R18, R18, R14 ;  /* 0x0000000e12127228 */ /* 0x000fd00000000000 */
[----:B------:R-:W-:Y:S02]  /*0a20*/  DMUL R14, R22, R18 ;  /* 0x00000012160e7228 */ /* 0x000fe40000000000 */
[----:B------:R-:W-:-:S06]  /*0a30*/  FSETP.GEU.AND P3, PT, |R19|, 6.5827683646048100446e-37, PT ;  /* 0x036000001300780b */ /* 0x000fcc0003f6e200 */
        /* <DEDUP_REMOVED lines=10> */
[----:B------:R-:W-:Y:S05]  /*0ae0*/  CALL.REL.NOINC `($__internal_1_$__cuda_sm20_div_rn_f64_full) ;  /* 0x0000000800807944 */ /* 0x000fea0003c00000 */
[----:B------:R-:W-:Y:S02]  /*0af0*/  IMAD.MOV.U32 R14, RZ, RZ, R36 ;  /* 0x000000ffff0e7224 */ /* 0x000fe400078e0024 */
[----:B------:R-:W-:-:S07]  /*0b00*/  IMAD.MOV.U32 R15, RZ, RZ, R37 ;  /* 0x000000ffff0f7224 */ /* 0x000fce00078e0025 */
.L_x_40:
[----:B------:R-:W-:Y:S05]  /*0b10*/  BSYNC.RECONVERGENT B0 ;  /* 0x0000000000007941 */ /* 0x000fea0003800200 */
.L_x_39:
[----:B------:R-:W-:Y:S01]  /*0b20*/  IADD3 R8, P0, PT, R8, 0x8, RZ ;  /* 0x0000000808087810 */ /* 0x000fe20007f1e0ff */
[----:B------:R-:W-:Y:S01]  /*0b30*/  VIADD R5, R5, 0x1 ;  /* 0x0000000105057836 */ /* 0x000fe20000000000 */
[----:B------:R-:W-:-:S03]  /*0b40*/  IADD3 R6, P3, PT, R6, 0x8, RZ ;  /* 0x0000000806067810 */ /* 0x000fc60007f7e0ff */
[----:B------:R-:W-:Y:S01]  /*0b50*/  IMAD.X R9, RZ, RZ, R9, P0 ;  /* 0x000000ffff097224 */ /* 0x000fe200000e0609 */
[----:B------:R-:W-:Y:S01]  /*0b60*/  IADD3.X R7, PT, PT, RZ, R7, RZ, P3, !PT ;  /* 0x00000007ff077210 */ /* 0x000fe20001ffe4ff */
[----:B------:R-:W-:Y:S08]  /*0b70*/  @P2 BRA `(.L_x_41) ;  /* 0xfffffff400b02947 */ /* 0x000ff0000383ffff */
[----:B------:R-:W-:Y:S01]  /*0b80*/  DADD R10, R14, R10 ;  /* 0x000000000e0a7229 */ /* 0x000fe2000000000a */
[----:B------:R-:W-:Y:S10]  /*0b90*/  @P1 BRA `(.L_x_42) ;  /* 0xfffffff400681947 */ /* 0x000ff4000383ffff */
[----:B------:R-:W0:Y:S01]  /*0ba0*/  MUFU.RCP64H R5, R13 ;  /* 0x0000000d00057308 */ /* 0x000e220000001800 */
[----:B------:R-:W-:Y:S01]  /*0bb0*/  IMAD.MOV.U32 R4, RZ, RZ, 0x1 ;  /* 0x00000001ff047424 */ /* 0x000fe200078e00ff */
[----:B------:R-:W-:Y:S01]  /*0bc0*/  FSETP.GEU.AND P1, PT, |R11|, 6.5827683646048100446e-37, PT ;  /* 0x036000000b00780b */ /* 0x000fe20003f2e200 */
[----:B------:R-:W-:Y:S04]  /*0bd0*/  BSSY.RECONVERGENT B0, `(.L_x_43) ;  /* 0x0000014000007945 */ /* 0x000fe80003800200 */
[----:B0-----:R-:W-:-:S08]  /*0be0*/  DFMA R6, -R12, R4, 1 ;  /* 0x3ff000000c06742b */ /* 0x001fd00000000104 */
[----:B------:R-:W-:-:S08]  /*0bf0*/  DFMA R6, R6, R6, R6 ;  /* 0x000000060606722b */ /* 0x000fd00000000006 */
[----:B------:R-:W-:-:S08]  /*0c00*/  DFMA R6, R4, R6, R4 ;  /* 0x000000060406722b */ /* 0x000fd00000000004 */
[----:B------:R-:W-:-:S08]  /*0c10*/  DFMA R4, -R12, R6, 1 ;  /* 0x3ff000000c04742b */ /* 0x000fd00000000106 */
[----:B------:R-:W-:-:S08]  /*0c20*/  DFMA R4, R6, R4, R6 ;  /* 0x000000040604722b */ /* 0x000fd00000000006 */
        /* <DEDUP_REMOVED lines=14> */
.L_x_44:
[----:B------:R-:W-:Y:S05]  /*0d10*/  BSYNC.RECONVERGENT B0 ;  /* 0x0000000000007941 */ /* 0x000fea0003800200 */
.L_x_43:
[----:B------:R-:W0:Y:S01]  /*0d20*/  LDC.64 R6, c[0x0][0x380] ;  /* 0x0000e000ff067b82 */ /* 0x000e220000000a00 */
[----:B------:R-:W1:Y:S01]  /*0d30*/  LDCU UR6, c[0x0][0x3a4] ;  /* 0x00007480ff0677ac */ /* 0x000e620008000800 */
[----:B0-----:R-:W-:-:S04]  /*0d40*/  IMAD.WIDE R6, R2, 0x8, R6 ;  /* 0x0000000802067825 */ /* 0x001fc800078e0206 */
[----:B------:R-:W-:Y:S01]  /*0d50*/  IMAD.IADD R2, R3, 0x1, R2 ;  /* 0x0000000103027824 */ /* 0x000fe200078e0202 */
[----:B------:R0:W-:Y:S04]  /*0d60*/  STG.E.64 desc[UR4][R6.64], R4 ;  /* 0x0000000406007986 */ /* 0x0001e8000c101b04 */
[----:B-1----:R-:W-:-:S13]  /*0d70*/  ISETP.GE.AND P0, PT, R2, UR6, PT ;  /* 0x0000000602007c0c */ /* 0x002fda000bf06270 */
[----:B0-----:R-:W-:Y:S05]  /*0d80*/  @!P0 BRA `(.L_x_45) ;  /* 0xfffffff000e48947 */ /* 0x001fea000383ffff */
[----:B------:R-:W-:Y:S05]  /*0d90*/  EXIT ;  /* 0x000000000000794d */ /* 0x000fea0003800000 */
.L_x_30:
[C---:B------:R-:W-:Y:S02]  /*0da0*/  LOP3.LUT R5, R4.reuse, 0x3, RZ, 0xc0, !PT ;  /* 0x0000000304057812 */ /* 0x040fe400078ec0ff */
[----:B------:R-:W-:-:S07]  /*0db0*/  LOP3.LUT R4, R4, 0x7ffffffc, RZ, 0xc0, !PT ;  /* 0x7ffffffc04047812 */ /* 0x000fce00078ec0ff */
.L_x_54:
[----:B------:R-:W0:Y:S01]  /*0dc0*/  LDCU UR6, c[0x0][0x3a0] ;  /* 0x00007400ff0677ac */ /* 0x000e220008000800 */
[----:B------:R-:W-:Y:S02]  /*0dd0*/  IMAD.MOV.U32 R8, RZ, RZ, 0x0 ;  /* 0x00000000ff087424 */ /* 0x000fe400078e00ff */
[----:B------:R-:W-:Y:S01]  /*0de0*/  IMAD.MOV.U32 R9, RZ, RZ, 0x3ff00000 ;  /* 0x3ff00000ff097424 */ /* 0x000fe200078e00ff */
[----:B0-----:R-:W-:-:S09]  /*0df0*/  UISETP.GE.U32.AND UP0, UPT, UR6, 0x4, UPT ;  /* 0x000000040600788c */ /* 0x001fd2000bf06070 */
[----:B------:R-:W-:Y:S05]  /*0e00*/  BRA.U !UP0, `(.L_x_46) ;  /* 0x0000000108d07547 */ /* 0x000fea000b800000 */
[----:B------:R-:W-:Y:S02]  /*0e10*/  ISETP.GT.AND P0, PT, R4, RZ, PT ;  /* 0x000000ff0400720c */ /* 0x000fe40003f04270 */
[----:B------:R-:W-:Y:S02]  /*0e20*/  CS2R R6, SRZ ;  /* 0x0000000000067805 */ /* 0x000fe4000001ff00 */
[----:B------:R-:W-:-:S09]  /*0e30*/  MOV R9, RZ ;  /* 0x000000ff00097202 */ /* 0x000fd20000000f00 */
[----:B------:R-:W-:Y:S05]  /*0e40*/  @!P0 BRA `(.L_x_47) ;  /* 0x0000000000a08947 */ /* 0x000fea0003800000 */
[----:B------:R-:W-:Y:S01]  /*0e50*/  IMAD.IADD R0, R4, 0x1, -R9 ;  /* 0x0000000104007824 */ /* 0x000fe200078e0a09 */
[----:B------:R-:W-:-:S04]  /*0e60*/  PLOP3.LUT P0, PT, PT, PT, PT, 0x80, 0x8 ;  /* 0x000000000008781c */ /* 0x000fc80003f0f070 */
[----:B------:R-:W-:-:S13]  /*0e70*/  ISETP.GT.AND P1, PT, R0, 0xc, PT ;  /* 0x0000000c0000780c */ /* 0x000fda0003f24270 */
[----:B------:R-:W-:Y:S05]  /*0e80*/  @!P1 BRA `(.L_x_48) ;  /* 0x0000000000549947 */ /* 0x000fea0003800000 */
[----:B------:R-:W-:Y:S01]  /*0e90*/  PLOP3.LUT P0, PT, PT, PT, PT, 0x8, 0x80 ;  /* 0x000000000080781c */ /* 0x000fe20003f0e170 */
[----:B------:R-:W-:-:S12]  /*0ea0*/  VIADD R0, R4, 0xfffffff4 ;  /* 0xfffffff404007836 */ /* 0x000fd80000000000 */
.L_x_49:
        /* <DEDUP_REMOVED lines=19> */
.L_x_48:
[----:B------:R-:W-:-:S05]  /*0fe0*/  IMAD.IADD R0, R4, 0x1, -R9 ;  /* 0x0000000104007824 */ /* 0x000fca00078e0a09 */
        /* <DEDUP_REMOVED lines=12> */
.L_x_50:
[----:B------:R-:W-:-:S13]  /*10b0*/  ISETP.NE.OR P0, PT, R9, R4, P0 ;  /* 0x000000040900720c */ /* 0x000fda0000705670 */
[----:B------:R-:W-:Y:S05]  /*10c0*/  @!P0 BRA `(.L_x_51) ;  /* 0x00000000001c8947 */ /* 0x000fea0003800000 */
.L_x_47:
[----:B------:R-:W-:Y:S01]  /*10d0*/  DADD R6, R6, 1 ;  /* 0x3ff0000006067429 */ /* 0x000fe20000000000 */
[----:B------:R-:W-:-:S05]  /*10e0*/  VIADD R9, R9, 0x4 ;  /* 0x0000000409097836 */ /* 0x000fca0000000000 */
[----:B------:R-:W-:Y:S02]  /*10f0*/  ISETP.NE.AND P0, PT, R9, R4, PT ;  /* 0x000000040900720c */ /* 0x000fe40003f05270 */
[----:B------:R-:W-:-:S08]  /*1100*/  DADD R6, R6, 1 ;  /* 0x3ff0000006067429 */ /* 0x000fd00000000000 */
[----:B------:R-:W-:-:S08]  /*1110*/  DADD R6, R6, 1 ;  /* 0x3ff0000006067429 */ /* 0x000fd00000000000 */
[----:B------:R-:W-:Y:S01]  /*1120*/  DADD R6, R6, 1 ;  /* 0x3ff0000006067429 */ /* 0x000fe20000000000 */
[----:B------:R-:W-:Y:S10]  /*1130*/  @P0 BRA `(.L_x_47) ;  /* 0xfffffffc00e40947 */ /* 0x000ff4000383ffff */
.L_x_51:
[----:B------:R-:W-:-:S11]  /*1140*/  DADD R8, R6, 1 ;  /* 0x3ff0000006087429 */ /* 0x000fd60000000000 */
.L_x_46:
[----:B-1----:R-:W0:Y:S01]  /*1150*/  MUFU.RCP64H R11, R13 ;  /* 0x0000000d000b7308 */ /* 0x002e220000001800 */
[----:B------:R-:W-:Y:S01]  /*1160*/  IMAD.MOV.U32 R10, RZ, RZ, 0x1 ;  /* 0x00000001ff0a7424 */ /* 0x000fe200078e00ff */
[----:B------:R-:W-:-:S05]  /*1170*/  VIMNMX.U32 R0, PT, PT, R5, 0x2, PT ;  /* 0x0000000205007848 */ /* 0x000fca0003fe0000 */
[----:B------:R-:W-:-:S04]  /*1180*/  IMAD.SHL.U32 R0, R0, 0x4, RZ ;  /* 0x0000000400007824 */ /* 0x000fc800078e00ff */
[----:B------:R-:W1:Y:S01]  /*1190*/  LDC R16, c[0x2][R0] ;  /* 0x0080000000107b82 */ /* 0x000e620000000800 */
[----:B0-----:R-:W-:-:S08]  /*11a0*/  DFMA R14, -R12, R10, 1 ;  /* 0x3ff000000c0e742b */ /* 0x001fd0000000010a */
[----:B------:R-:W-:-:S08]  /*11b0*/  DFMA R14, R14, R14, R14 ;  /* 0x0000000e0e0e722b */ /* 0x000fd0000000000e */
[----:B------:R-:W-:Y:S01]  /*11c0*/  DFMA R14, R10, R14, R10 ;  /* 0x0000000e0a0e722b */ /* 0x000fe2000000000a */
[----:B-1----:R-:W-:-:S07]  /*11d0*/  SHF.R.S32.HI R17, RZ, 0x1f, R16 ;  /* 0x0000001fff117819 */ /* 0x002fce0000011410 */
[----:B------:R-:W-:-:S08]  /*11e0*/  DFMA R10, -R12, R14, 1 ;  /* 0x3ff000000c0a742b */ /* 0x000fd0000000010e */
[----:B------:R-:W-:Y:S01]  /*11f0*/  DFMA R14, R14, R10, R14 ;  /* 0x0000000a0e0e722b */ /* 0x000fe2000000000e */
.L_x_67:
[----:B------:R-:W-:Y:S10]  /*1200*/  BRX R16 -0x1210                                                            (*"BRANCH_TARGETS .L_x_52,.L_x_69,.L_x_70"*) ;  /* 0xffffffec107c7949 */ /* 0x000ff4000383ffff */
.L_x_70:
[----:B------:R-:W-:Y:S01]  /*1210*/  DADD R8, R8, 1 ;  /* 0x3ff0000008087429 */ /* 0x000fe20000000000 */
[----:B------:R-:W-:-:S07]  /*1220*/  ISETP.NE.AND P0, PT, R5, 0x2, PT ;  /* 0x000000020500780c */ /* 0x000fce0003f05270 */
[----:B------:R-:W-:-:S10]  /*1230*/  DADD R6, R8, 1 ;  /* 0x3ff0000008067429 */ /* 0x000fd40000000000 */
[----:B------:R-:W-:Y:S02]  /*1240*/  FSEL R6, R8, R6, !P0 ;  /* 0x0000000608067208 */ /* 0x000fe40004000000 */
[----:B------:R-:W-:Y:S01]  /*1250*/  FSEL R7, R9, R7, !P0 ;  /* 0x0000000709077208 */ /* 0x000fe20004000000 */
[----:B------:R-:W-:Y:S06]  /*1260*/  BRA `(.L_x_52) ;  /* 0x0000000000087947 */ /* 0x000fec0003800000 */
.L_x_69:
[----:B------:R-:W-:Y:S02]  /*1270*/  IMAD.MOV.U32 R6, RZ, RZ, R8 ;  /* 0x000000ffff067224 */ /* 0x000fe400078e0008 */
[----:B------:R-:W-:-:S07]  /*1280*/  IMAD.MOV.U32 R7, RZ, RZ, R9 ;  /* 0x000000ffff077224 */ /* 0x000fce00078e0009 */
.L_x_52:
[----:B------:R-:W-:Y:S01]  /*1290*/  DMUL R8, R14, R6 ;  /* 0x000000060e087228 */ /* 0x000fe20000000000 */
[----:B------:R-:W-:-:S07]  /*12a0*/  FSETP.GEU.AND P1, PT, |R7|, 6.5827683646048100446e-37, PT ;  /* 0x036000000700780b */ /* 0x000fce0003f2e200 */
[----:B------:R-:W-:-:S08]  /*12b0*/  DFMA R10, -R12, R8, R6 ;  /* 0x000000080c0a722b */ /* 0x000fd00000000106 */
[----:B------:R-:W-:-:S10]  /*12c0*/  DFMA R8, R14, R10, R8 ;  /* 0x0000000a0e08722b */ /* 0x000fd40000000008 */
[----:B------:R-:W-:-:S05]  /*12d0*/  FFMA R0, RZ, R13, R9 ;  /* 0x0000000dff007223 */ /* 0x000fca0000000009 */
[----:B------:R-:W-:-:S13]  /*12e0*/  FSETP.GT.AND P0, PT, |R0|, 1.469367938527859385e-39, PT ;  /* 0x001000000000780b */ /* 0x000fda0003f04200 */
[----:B------:R-:W-:Y:S05]  /*12f0*/  @P0 BRA P1, `(.L_x_53) ;  /* 0x0000000000200947 */ /* 0x000fea0000800000 */
[----:B------:R-:W-:Y:S01]  /*1300*/  MOV R22, R6 ;  /* 0x0000000600167202 */ /* 0x000fe20000000f00 */
[----:B------:R-:W-:Y:S01]  /*1310*/  IMAD.MOV.U32 R23, RZ, RZ, R7 ;  /* 0x000000ffff177224 */ /* 0x000fe200078e0007 */
[----:B------:R-:W-:Y:S01]  /*1320*/  MOV R0, 0x1360 ;  /* 0x0000136000007802 */ /* 0x000fe20000000f00 */
[----:B------:R-:W-:Y:S02]  /*1330*/  IMAD.MOV.U32 R20, RZ, RZ, R12 ;  /* 0x000000ffff147224 */ /* 0x000fe400078e000c */
[----:B------:R-:W-:-:S07]  /*1340*/  IMAD.MOV.U32 R21, RZ, RZ, R13 ;  /* 0x000000ffff157224 */ /* 0x000fce00078e000d */
[----:B------:R-:W-:Y:S05]  /*1350*/  CALL.REL.NOINC `($__internal_1_$__cuda_sm20_div_rn_f64_full) ;  /* 0x0000000000647944 */ /* 0x000fea0003c00000 */
[----:B------:R-:W-:Y:S02]  /*1360*/  IMAD.MOV.U32 R8, RZ, RZ, R36 ;  /* 0x000000ffff087224 */ /* 0x000fe400078e0024 */
[----:B------:R-:W-:-:S07]  /*1370*/  IMAD.MOV.U32 R9, RZ, RZ, R37 ;  /* 0x000000ffff097224 */ /* 0x000fce00078e0025 */
.L_x_53:
        /* <DEDUP_REMOVED lines=8> */
.L_x_29:
[----:B-1----:R-:W-:Y:S01]  /*1400*/  IMAD.MOV.U32 R20, RZ, RZ, R12 ;  /* 0x000000ffff147224 */ /* 0x002fe200078e000c */
[----:B------:R-:W-:Y:S01]  /*1410*/  CS2R R22, SRZ ;  /* 0x0000000000167805 */ /* 0x000fe2000001ff00 */
[----:B------:R-:W-:Y:S01]  /*1420*/  IMAD.MOV.U32 R21, RZ, RZ, R13 ;  /* 0x000000ffff157224 */ /* 0x000fe200078e000d */
[----:B------:R-:W-:-:S07]  /*1430*/  MOV R0, 0x1450 ;  /* 0x0000145000007802 */ /* 0x000fce0000000f00 */
[----:B------:R-:W-:Y:S05]  /*1440*/  CALL.REL.NOINC `($__internal_1_$__cuda_sm20_div_rn_f64_full) ;  /* 0x0000000000287944 */ /* 0x000fea0003c00000 */
[----:B------:R-:W0:Y:S01]  /*1450*/  LDC.64 R8, c[0x0][0x380] ;  /* 0x0000e000ff087b82 */ /* 0x000e220000000a00 */
[----:B------:R-:W-:Y:S01]  /*1460*/  IMAD.MOV.U32 R6, RZ, RZ, R36 ;  /* 0x000000ffff067224 */ /* 0x000fe200078e0024 */
[----:B------:R-:W1:Y:S01]  /*1470*/  LDCU UR6, c[0x0][0x3a4] ;  /* 0x00007480ff0677ac */ /* 0x000e620008000800 */
[----:B------:R-:W-:-:S07]  /*1480*/  IMAD.MOV.U32 R7, RZ, RZ, R37 ;  /* 0x000000ffff077224 */ /* 0x000fce00078e0025 */
.L_x_55:
[----:B0-----:R-:W-:Y:S01]  /*1490*/  IMAD.WIDE R4, R2, 0x8, R8 ;  /* 0x0000000802047825 */ /* 0x001fe200078e0208 */
[----:B------:R-:W-:-:S04]  /*14a0*/  IADD3 R2, PT, PT, R3, R2, RZ ;  /* 0x0000000203027210 */ /* 0x000fc80007ffe0ff */
[----:B------:R2:W-:Y:S01]  /*14b0*/  STG.E.64 desc[UR4][R4.64], R6 ;  /* 0x0000000604007986 */ /* 0x0005e2000c101b04 */
[----:B-1----:R-:W-:-:S13]  /*14c0*/  ISETP.GE.AND P0, PT, R2, UR6, PT ;  /* 0x0000000602007c0c */ /* 0x002fda000bf06270 */
[----:B--2---:R-:W-:Y:S05]  /*14d0*/  @!P0 BRA `(.L_x_55) ;  /* 0xfffffffc00ec8947 */ /* 0x004fea000383ffff */
[----:B------:R-:W-:Y:S05]  /*14e0*/  EXIT ;  /* 0x000000000000794d */ /* 0x000fea0003800000 */
        .weak           $__internal_1_$__cuda_sm20_div_rn_f64_full
        .type           $__internal_1_$__cuda_sm20_div_rn_f64_full,@function
        .size           $__internal_1_$__cuda_sm20_div_rn_f64_full,($_Z15gaussian_kernelPdS_S_S_iii$__internal_accurate_pow - $__internal_1_$__cuda_sm20_div_rn_f64_full)
$__internal_1_$__cuda_sm20_div_rn_f64_full:
        /* <DEDUP_REMOVED lines=18> */
[----:B------:R-:W-:Y:S01]  /*1610*/  @!P4 LOP3.LUT R31, R30, 0x100000, RZ, 0xfc, !PT ;  /* 0x001000001e1fc812 */ /* 0x000fe200078efcff */
[----:B------:R-:W-:Y:S01]  /*1620*/  @!P4 IMAD.MOV.U32 R30, RZ, RZ, RZ ;  /* 0x000000ffff1ec224 */ /* 0x000fe200078e00ff */
        /* <DEDUP_REMOVED lines=24> */
[----:B------:R-:W-:Y:S01]  /*17b0*/  IMAD.IADD R28, R22, 0x1, -R23 ;  /* 0x00000001161c7824 */ /* 0x000fe200078e0a17 */
[----:B------:R-:W-:-:S03]  /*17c0*/  MOV R22, RZ ;  /* 0x000000ff00167202 */ /* 0x000fc60000000f00 */
[----:B------:R-:W-:-:S06]  /*17d0*/  VIADD R23, R28, 0x7fe00000 ;  /* 0x7fe000001c177836 */ /* 0x000fcc0000000000 */
        /* <DEDUP_REMOVED lines=19> */
.L_x_57:
[----:B------:R-:W-:-:S14]  /*1910*/  DSETP.NAN.AND P0, PT, R22, R22, PT ;  /* 0x000000161600722a */ /* 0x000fdc0003f08000 */
[----:B------:R-:W-:Y:S05]  /*1920*/  @P0 BRA `(.L_x_59) ;  /* 0x0000000000440947 */ /* 0x000fea0003800000 */
[----:B------:R-:W-:-:S14]  /*1930*/  DSETP.NAN.AND P0, PT, R20, R20, PT ;  /* 0x000000141400722a */ /* 0x000fdc0003f08000 */
[----:B------:R-:W-:Y:S05]  /*1940*/  @P0 BRA `(.L_x_60) ;  /* 0x0000000000300947 */ /* 0x000fea0003800000 */
[----:B------:R-:W-:Y:S01]  /*1950*/  ISETP.NE.AND P0, PT, R28, R36, PT ;  /* 0x000000241c00720c */ /* 0x000fe20003f05270 */
[----:B------:R-:W-:Y:S02]  /*1960*/  IMAD.MOV.U32 R26, RZ, RZ, 0x0 ;  /* 0x00000000ff1a7424 */ /* 0x000fe400078e00ff */
[----:B------:R-:W-:-:S10]  /*1970*/  IMAD.MOV.U32 R27, RZ, RZ, -0x80000 ;  /* 0xfff80000ff1b7424 */ /* 0x000fd400078e00ff */
        /* <DEDUP_REMOVED lines=9> */
.L_x_60:
[----:B------:R-:W-:Y:S01]  /*1a10*/  LOP3.LUT R27, R21, 0x80000, RZ, 0xfc, !PT ;  /* 0x00080000151b7812 */ /* 0x000fe200078efcff */
[----:B------:R-:W-:Y:S01]  /*1a20*/  IMAD.MOV.U32 R26, RZ, RZ, R20 ;  /* 0x000000ffff1a7224 */ /* 0x000fe200078e0014 */
[----:B------:R-:W-:Y:S06]  /*1a30*/  BRA `(.L_x_58) ;  /* 0x0000000000087947 */ /* 0x000fec0003800000 */
.L_x_59:
[----:B------:R-:W-:Y:S01]  /*1a40*/  LOP3.LUT R27, R23, 0x80000, RZ, 0xfc, !PT ;  /* 0x00080000171b7812 */ /* 0x000fe200078efcff */
[----:B------:R-:W-:-:S07]  /*1a50*/  IMAD.MOV.U32 R26, RZ, RZ, R22 ;  /* 0x000000ffff1a7224 */ /* 0x000fce00078e0016 */
.L_x_58:
[----:B------:R-:W-:Y:S05]  /*1a60*/  BSYNC.RECONVERGENT B1 ;  /* 0x0000000000017941 */ /* 0x000fea0003800200 */
.L_x_56:
[----:B------:R-:W-:Y:S01]  /*1a70*/  IMAD.MOV.U32 R18, RZ, RZ, R0 ;  /* 0x000000ffff127224 */ /* 0x000fe200078e0000 */
[----:B------:R-:W-:Y:S01]  /*1a80*/  MOV R36, R26 ;  /* 0x0000001a00247202 */ /* 0x000fe20000000f00 */
[----:B------:R-:W-:Y:S02]  /*1a90*/  IMAD.MOV.U32 R19, RZ, RZ, 0x0 ;  /* 0x00000000ff137424 */ /* 0x000fe400078e00ff */
[----:B------:R-:W-:Y:S02]  /*1aa0*/  IMAD.MOV.U32 R37, RZ, RZ, R27 ;  /* 0x000000ffff257224 */ /* 0x000fe400078e001b */
[----:B------:R-:W-:Y:S05]  /*1ab0*/  RET.REL.NODEC R18 `(_Z15gaussian_kernelPdS_S_S_iii) ;  /* 0xffffffe412507950 */ /* 0x000fea0003c3ffff */
        .type           $_Z15gaussian_kernelPdS_S_S_iii$__internal_accurate_pow,@function
        .size           $_Z15gaussian_kernelPdS_S_S_iii$__internal_accurate_pow,(.L_x_73 - $_Z15gaussian_kernelPdS_S_S_iii$__internal_accurate_pow)
$_Z15gaussian_kernelPdS_S_S_iii$__internal_accurate_pow:
[----:B------:R-:W-:Y:S01]  /*1ac0*/  DADD R18, -RZ, |R36| ;  /* 0x00000000ff127229 */ /* 0x000fe20000000524 */
[----:B------:R-:W-:Y:S01]  /*1ad0*/  MOV R24, RZ ;  /* 0x000000ff00187202 */ /* 0x000fe20000000f00 */
[----:B------:R-:W-:Y:S01]  /*1ae0*/  UMOV UR6, 0x7d2cafe2 ;  /* 0x7d2cafe200067882 */ /* 0x000fe20000000000 */
[----:B------:R-:W-:Y:S01]  /*1af0*/  UMOV UR7, 0x3eb0f5ff ;  /* 0x3eb0f5ff00077882 */ /* 0x000fe20000000000 */
[----:B------:R-:W-:Y:S01]  /*1b00*/  UMOV UR8, 0x3b39803f ;  /* 0x3b39803f00087882 */ /* 0x000fe20000000000 */
[----:B------:R-:W-:-:S05]  /*1b10*/  UMOV UR9, 0x3c7abc9e ;  /* 0x3c7abc9e00097882 */ /* 0x000fca0000000000 */
[----:B------:R-:W-:Y:S01]  /*1b20*/  ISETP.GT.U32.AND P0, PT, R19, 0xfffff, PT ;  /* 0x000fffff1300780c */ /* 0x000fe20003f04070 */
[--C-:B------:R-:W-:Y:S01]  /*1b30*/  IMAD.MOV.U32 R20, RZ, RZ, R19.reuse ;  /* 0x000000ffff147224 */ /* 0x100fe200078e0013 */
[----:B------:R-:W-:-:S11]  /*1b40*/  SHF.R.U32.HI R33, RZ, 0x14, R19 ;  /* 0x00000014ff217819 */ /* 0x000fd60000011613 */
[----:B------:R-:W-:-:S10]  /*1b50*/  @!P0 DMUL R22, R18, 1.80143985094819840000e+16 ;  /* 0x4350000012168828 */ /* 0x000fd40000000000 */
[----:B------:R-:W-:Y:S01]  /*1b60*/  @!P0 IMAD.MOV.U32 R20, RZ, RZ, R23 ;  /* 0x000000ffff148224 */ /* 0x000fe200078e0017 */
[----:B------:R-:W-:Y:S01]  /*1b70*/  @!P0 LEA.HI R33, R23, 0xffffffca, RZ, 0xc ;  /* 0xffffffca17218811 */ /* 0x000fe200078f60ff */
[----:B------:R-:W-:-:S03]  /*1b80*/  @!P0 IMAD.MOV.U32 R18, RZ, RZ, R22 ;  /* 0x000000ffff128224 */ /* 0x000fc600078e0016 */
[----:B------:R-:W-:-:S04]  /*1b90*/  LOP3.LUT R20, R20, 0x800fffff, RZ, 0xc0, !PT ;  /* 0x800fffff14147812 */ /* 0x000fc800078ec0ff */
[----:B------:R-:W-:Y:S01]  /*1ba0*/  LOP3.LUT R21, R20, 0x3ff00000, RZ, 0xfc, !PT ;  /* 0x3ff0000014157812 */ /* 0x000fe200078efcff */
[----:B------:R-:W-:-:S03]  /*1bb0*/  IMAD.MOV.U32 R20, RZ, RZ, R18 ;  /* 0x000000ffff147224 */ /* 0x000fc600078e0012 */
[----:B------:R-:W-:-:S13]  /*1bc0*/  ISETP.GE.U32.AND P3, PT, R21, 0x3ff6a09f, PT ;  /* 0x3ff6a09f1500780c */ /* 0x000fda0003f66070 */
[----:B------:R-:W-:-:S04]  /*1bd0*/  @P3 VIADD R25, R21, 0xfff00000 ;  /* 0xfff0000015193836 */ /* 0x000fc80000000000 */
[----:B------:R-:W-:-:S06]  /*1be0*/  @P3 IMAD.MOV.U32 R21, RZ, RZ, R25 ;  /* 0x000000ffff153224 */ /* 0x000fcc00078e0019 */
[C---:B------:R-:W-:Y:S02]  /*1bf0*/  DADD R28, R20.reuse, 1 ;  /* 0x3ff00000141c7429 */ /* 0x040fe40000000000 */
[----:B------:R-:W-:-:S04]  /*1c00*/  DADD R20, R20, -1 ;  /* 0xbff0000014147429 */ /* 0x000fc80000000000 */
[----:B------:R-:W0:Y:S02]  /*1c10*/  MUFU.RCP64H R25, R29 ;  /* 0x0000001d00197308 */ /* 0x000e240000001800 */
[----:B0-----:R-:W-:-:S08]  /*1c20*/  DFMA R26, -R28, R24, 1 ;  /* 0x3ff000001c1a742b */ /* 0x001fd00000000118 */
[----:B------:R-:W-:-:S08]  /*1c30*/  DFMA R26, R26, R26, R26 ;  /* 0x0000001a1a1a722b */ /* 0x000fd0000000001a */
[----:B------:R-:W-:-:S08]  /*1c40*/  DFMA R26, R24, R26, R24 ;  /* 0x0000001a181a722b */ /* 0x000fd00000000018 */
[----:B------:R-:W-:-:S08]  /*1c50*/  DMUL R34, R20, R26 ;  /* 0x0000001a14227228 */ /* 0x000fd00000000000 */
[----:B------:R-:W-:-:S08]  /*1c60*/  DFMA R34, R20, R26, R34 ;  /* 0x0000001a1422722b */ /* 0x000fd00000000022 */
[----:B------:R-:W-:Y:S02]  /*1c70*/  DADD R30, R20, -R34 ;  /* 0x00000000141e7229 */ /* 0x000fe40000000822 */
[----:B------:R-:W-:-:S06]  /*1c80*/  DMUL R24, R34, R34 ;  /* 0x0000002222187228 */ /* 0x000fcc0000000000 */
[----:B------:R-:W-:-:S08]  /*1c90*/  DADD R30, R30, R30 ;  /* 0x000000001e1e7229 */ /* 0x000fd0000000001e */
[----:B------:R-:W-:Y:S01]  /*1ca0*/  DFMA R30, R20, -R34, R30 ;  /* 0x80000022141e722b */ /* 0x000fe2000000001e */
[----:B------:R-:W-:Y:S02]  /*1cb0*/  IMAD.MOV.U32 R20, RZ, RZ, 0x41ad3b5a ;  /* 0x41ad3b5aff147424 */ /* 0x000fe400078e00ff */
[----:B------:R-:W-:-:S05]  /*1cc0*/  IMAD.MOV.U32 R21, RZ, RZ, 0x3ed0f5d2 ;  /* 0x3ed0f5d2ff157424 */ /* 0x000fca00078e00ff */
[----:B------:R-:W-:Y:S02]  /*1cd0*/  DMUL R30, R26, R30 ;  /* 0x0000001e1a1e7228 */ /* 0x000fe40000000000 */
[----:B------:R-:W-:Y:S01]  /*1ce0*/  DFMA R20, R24, UR6, R20 ;  /* 0x0000000618147c2b */ /* 0x000fe20008000014 */
[----:B------:R-:W-:Y:S01]  /*1cf0*/  UMOV UR6, 0x75488a3f ;  /* 0x75488a3f00067882 */ /* 0x000fe20000000000 */
[----:B------:R-:W-:-:S06]  /*1d00*/  UMOV UR7, 0x3ef3b20a ;  /* 0x3ef3b20a00077882 */ /* 0x000fcc0000000000 */
[----:B------:R-:W-:Y:S01]  /*1d10*/  DFMA R20, R24, R20, UR6 ;  /* 0x0000000618147e2b */ /* 0x000fe20008000014 */
[----:B------:R-:W-:Y:S01]  /*1d20*/  UMOV UR6, 0xe4faecd5 ;  /* 0xe4faecd500067882 */ /* 0x000fe20000000000 */
[----:B------:R-:W-:Y:S01]  /*1d30*/  UMOV UR7, 0x3f1745cd ;  /* 0x3f1745cd00077882 */ /* 0x000fe20000000000 */
[----:B------:R-:W-:Y:S02]  /*1d40*/  VIADD R23, R31, 0x100000 ;  /* 0x001000001f177836 */ /* 0x000fe40000000000 */
[----:B------:R-:W-:-:S03]  /*1d50*/  IMAD.MOV.U32 R22, RZ, RZ, R30 ;  /* 0x000000ffff167224 */ /* 0x000fc600078e001e */
        /* <DEDUP_REMOVED lines=12> */
[----:B------:R-:W-:-:S08]  /*1e20*/  DFMA R28, R24, R20, UR6 ;  /* 0x00000006181c7e2b */ /* 0x000fd00008000014 */
[----:B------:R-:W-:Y:S01]  /*1e30*/  DADD R18, -R28, UR6 ;  /* 0x000000061c127e29 */ /* 0x000fe20008000100 */
[----:B------:R-:W-:Y:S01]  /*1e40*/  UMOV UR6, 0xb9e7b0 ;  /* 0x00b9e7b000067882 */ /* 0x000fe20000000000 */
[----:B------:R-:W-:-:S06]  /*1e50*/  UMOV UR7, 0x3c46a4cb ;  /* 0x3c46a4cb00077882 */ /* 0x000fcc0000000000 */
[----:B------:R-:W-:Y:S02]  /*1e60*/  DFMA R18, R24, R20, R18 ;  /* 0x000000141812722b */ /* 0x000fe40000000012 */
[----:B------:R-:W-:-:S06]  /*1e70*/  DMUL R20, R34, R34 ;  /* 0x0000002222147228 */ /* 0x000fcc0000000000 */
[----:B------:R-:W-:Y:S01]  /*1e80*/  DADD R18, R18, -UR6 ;  /* 0x8000000612127e29 */ /* 0x000fe20008000000 */
[----:B------:R-:W-:Y:S01]  /*1e90*/  UMOV UR6, 0x80000000 ;  /* 0x8000000000067882 */ /* 0x000fe20000000000 */
[----:B------:R-:W-:Y:S01]  /*1ea0*/  DFMA R24, R34, R34, -R20 ;  /* 0x000000222218722b */ /* 0x000fe20000000814 */
[----:B------:R-:W-:-:S07]  /*1eb0*/  UMOV UR7, 0x43300000 ;  /* 0x4330000000077882 */ /* 0x000fce0000000000 */
[C---:B------:R-:W-:Y:S02]  /*1ec0*/  DFMA R22, R34.reuse, R22, R24 ;  /* 0x000000162216722b */ /* 0x040fe40000000018 */
[----:B------:R-:W-:-:S08]  /*1ed0*/  DMUL R24, R34, R20 ;  /* 0x0000001422187228 */ /* 0x000fd00000000000 */
[----:B------:R-:W-:-:S08]  /*1ee0*/  DFMA R26, R34, R20, -R24 ;  /* 0x00000014221a722b */ /* 0x000fd00000000818 */
[----:B------:R-:W-:Y:S02]  /*1ef0*/  DFMA R26, R30, R20, R26 ;  /* 0x000000141e1a722b */ /* 0x000fe4000000001a */
[----:B------:R-:W-:-:S06]  /*1f00*/  DADD R20, R28, R18 ;  /* 0x000000001c147229 */ /* 0x000fcc0000000012 */
[----:B------:R-:W-:Y:S02]  /*1f10*/  DFMA R22, R34, R22, R26 ;  /* 0x000000162216722b */ /* 0x000fe4000000001a */
[----:B------:R-:W-:Y:S02]  /*1f20*/  DADD R28, R28, -R20 ;  /* 0x000000001c1c7229 */ /* 0x000fe40000000814 */
[----:B------:R-:W-:-:S06]  /*1f30*/  DMUL R26, R20, R24 ;  /* 0x00000018141a7228 */ /* 0x000fcc0000000000 */
[----:B------:R-:W-:Y:S02]  /*1f40*/  DADD R28, R18, R28 ;  /* 0x00000000121c7229 */ /* 0x000fe4000000001c */
[----:B------:R-:W-:-:S08]  /*1f50*/  DFMA R18, R20, R24, -R26 ;  /* 0x000000181412722b */ /* 0x000fd0000000081a */
[----:B------:R-:W-:-:S08]  /*1f60*/  DFMA R18, R20, R22, R18 ;  /* 0x000000161412722b */ /* 0x000fd00000000012 */
[----:B------:R-:W-:-:S08]  /*1f70*/  DFMA R28, R28, R24, R18 ;  /* 0x000000181c1c722b */ /* 0x000fd00000000012 */
[----:B------:R-:W-:-:S08]  /*1f80*/  DADD R20, R26, R28 ;  /* 0x000000001a147229 */ /* 0x000fd0000000001c */
[--C-:B------:R-:W-:Y:S02]  /*1f90*/  DADD R18, R34, R20.reuse ;  /* 0x0000000022127229 */ /* 0x100fe40000000014 */
[----:B------:R-:W-:-:S06]  /*1fa0*/  DADD R26, R26, -R20 ;  /* 0x000000001a1a7229 */ /* 0x000fcc0000000814 */
[----:B------:R-:W-:Y:S02]  /*1fb0*/  DADD R34, R34, -R18 ;  /* 0x0000000022227229 */ /* 0x000fe40000000812 */
[----:B------:R-:W-:-:S06]  /*1fc0*/  DADD R26, R28, R26 ;  /* 0x000000001c1a7229 */ /* 0x000fcc000000001a */
[----:B------:R-:W-:Y:S01]  /*1fd0*/  DADD R34, R20, R34 ;  /* 0x0000000014227229 */ /* 0x000fe20000000022 */
[C---:B------:R-:W-:Y:S02]  /*1fe0*/  VIADD R20, R33.reuse, 0xfffffc01 ;  /* 0xfffffc0121147836 */ /* 0x040fe40000000000 */
[----:B------:R-:W-:Y:S02]  /*1ff0*/  @P3 VIADD R20, R33, 0xfffffc02 ;  /* 0xfffffc0221143836 */ /* 0x000fe40000000000 */
[----:B------:R-:W-:-:S03]  /*2000*/  IMAD.MOV.U32 R21, RZ, RZ, 0x43300000 ;  /* 0x43300000ff157424 */ /* 0x000fc600078e00ff */
[----:B------:R-:W-:Y:S01]  /*2010*/  DADD R26, R26, R34 ;  /* 0x000000001a1a7229 */ /* 0x000fe20000000022 */
[----:B------:R-:W-:-:S06]  /*2020*/  LOP3.LUT R20, R20, 0x80000000, RZ, 0x3c, !PT ;  /* 0x8000000014147812 */ /* 0x000fcc00078e3cff */
[----:B------:R-:W-:Y:S01]  /*2030*/  DADD R20, R20, -UR6 ;  /* 0x8000000614147e29 */ /* 0x000fe20008000000 */
[----:B------:R-:W-:Y:S01]  /*2040*/  UMOV UR6, 0xfefa39ef ;  /* 0xfefa39ef00067882 */ /* 0x000fe20000000000 */
[----:B------:R-:W-:Y:S01]  /*2050*/  DADD R30, R30, R26 ;  /* 0x000000001e1e7229 */ /* 0x000fe2000000001a */
[----:B------:R-:W-:-:S07]  /*2060*/  UMOV UR7, 0x3fe62e42 ;  /* 0x3fe62e4200077882 */ /* 0x000fce0000000000 */
[----:B------:R-:W-:-:S08]  /*2070*/  DADD R24, R18, R30 ;  /* 0x0000000012187229 */ /* 0x000fd0000000001e */
[--C-:B------:R-:W-:Y:S02]  /*2080*/  DFMA R22, R20, UR6, R24.reuse ;  /* 0x0000000614167c2b */ /* 0x100fe40008000018 */
[----:B------:R-:W-:-:S06]  /*2090*/  DADD R26, R18, -R24 ;  /* 0x00000000121a7229 */ /* 0x000fcc0000000818 */
[----:B------:R-:W-:Y:S02]  /*20a0*/  DFMA R18, R20, -UR6, R22 ;  /* 0x8000000614127c2b */ /* 0x000fe40008000016 */
[----:B------:R-:W-:-:S06]  /*20b0*/  DADD R26, R30, R26 ;  /* 0x000000001e1a7229 */ /* 0x000fcc000000001a */
[----:B------:R-:W-:-:S08]  /*20c0*/  DADD R18, -R24, R18 ;  /* 0x0000000018127229 */ /* 0x000fd00000000112 */
[----:B------:R-:W-:-:S08]  /*20d0*/  DADD R18, R26, -R18 ;  /* 0x000000001a127229 */ /* 0x000fd00000000812 */
[----:B------:R-:W-:-:S08]  /*20e0*/  DFMA R20, R20, UR8, R18 ;  /* 0x0000000814147c2b */ /* 0x000fd00008000012 */
[----:B------:R-:W-:-:S08]  /*20f0*/  DADD R18, R22, R20 ;  /* 0x0000000016127229 */ /* 0x000fd00000000014 */
[----:B------:R-:W-:Y:S02]  /*2100*/  DADD R22, R22, -R18 ;  /* 0x0000000016167229 */ /* 0x000fe40000000812 */
[----:B------:R-:W-:-:S06]  /*2110*/  DMUL R28, R18, 2 ;  /* 0x40000000121c7828 */ /* 0x000fcc0000000000 */
[----:B------:R-:W-:Y:S02]  /*2120*/  DADD R22, R20, R22 ;  /* 0x0000000014167229 */ /* 0x000fe40000000016 */
[----:B------:R-:W-:Y:S01]  /*2130*/  DFMA R26, R18, 2, -R28 ;  /* 0x40000000121a782b */ /* 0x000fe2000000081c */
[----:B------:R-:W-:Y:S02]  /*2140*/  IMAD.MOV.U32 R20, RZ, RZ, 0x652b82fe ;  /* 0x652b82feff147424 */ /* 0x000fe400078e00ff */
[----:B------:R-:W-:-:S05]  /*2150*/  IMAD.MOV.U32 R21, RZ, RZ, 0x3ff71547 ;  /* 0x3ff71547ff157424 */ /* 0x000fca00078e00ff */
[----:B------:R-:W-:-:S08]  /*2160*/  DFMA R26, R22, 2, R26 ;  /* 0x40000000161a782b */ /* 0x000fd0000000001a */
[----:B------:R-:W-:-:S08]  /*2170*/  DADD R18, R28, R26 ;  /* 0x000000001c127229 */ /* 0x000fd0000000001a */
[----:B------:R-:W-:Y:S02]  /*2180*/  DFMA R20, R18, R20, 6.75539944105574400000e+15 ;  /* 0x433800001214742b */ /* 0x000fe40000000014 */
[----:B------:R-:W-:Y:S01]  /*2190*/  FSETP.GEU.AND P0, PT, |R19|, 4.1917929649353027344, PT ;  /* 0x4086232b1300780b */ /* 0x000fe20003f0e200 */
[----:B------:R-:W-:-:S05]  /*21a0*/  DADD R28, R28, -R18 ;  /* 0x000000001c1c7229 */ /* 0x000fca0000000812 */
[----:B------:R-:W-:-:S03]  /*21b0*/  DADD R22, R20, -6.75539944105574400000e+15 ;  /* 0xc338000014167429 */ /* 0x000fc60000000000 */
[----:B------:R-:W-:-:S05]  /*21c0*/  DADD R26, R26, R28 ;  /* 0x000000001a1a7229 */ /* 0x000fca000000001c */
[----:B------:R-:W-:Y:S01]  /*21d0*/  DFMA R24, R22, -UR6, R18 ;  /* 0x8000000616187c2b */ /* 0x000fe20008000012 */
[----:B------:R-:W-:Y:S01]  /*21e0*/  UMOV UR6, 0x3b39803f ;  /* 0x3b39803f00067882 */ /* 0x000fe20000000000 */
[----:B------:R-:W-:-:S06]  /*21f0*/  UMOV UR7, 0x3c7abc9e ;  /* 0x3c7abc9e00077882 */ /* 0x000fcc0000000000 */
[----:B------:R-:W-:Y:S01]  /*2200*/  DFMA R24, R22, -UR6, R24 ;  /* 0x8000000616187c2b */ /* 0x000fe20008000018 */
[----:B------:R-:W-:Y:S01]  /*2210*/  UMOV UR6, 0x69ce2bdf ;  /* 0x69ce2bdf00067882 */ /* 0x000fe20000000000 */
[----:B------:R-:W-:Y:S01]  /*2220*/  MOV R22, 0xfca213ea ;  /* 0xfca213ea00167802 */ /* 0x000fe20000000f00 */
[----:B------:R-:W-:Y:S01]  /*2230*/  IMAD.MOV.U32 R23, RZ, RZ, 0x3e928af3 ;  /* 0x3e928af3ff177424 */ /* 0x000fe200078e00ff */
[----:B------:R-:W-:-:S05]  /*2240*/  UMOV UR7, 0x3e5ade15 ;  /* 0x3e5ade1500077882 */ /* 0x000fca0000000000 */
        /* <DEDUP_REMOVED lines=25> */
[----:B------:R-:W-:-:S08]  /*23e0*/  DFMA R22, R24, R22, 1 ;  /* 0x3ff000001816742b */ /* 0x000fd00000000016 */
[----:B------:R-:W-:-:S10]  /*23f0*/  DFMA R22, R24, R22, 1 ;  /* 0x3ff000001816742b */ /* 0x000fd40000000016 */
[----:B------:R-:W-:Y:S02]  /*2400*/  IMAD R25, R20, 0x100000, R23 ;  /* 0x0010000014197824 */ /* 0x000fe400078e0217 */
[----:B------:R-:W-:Y:S01]  /*2410*/  IMAD.MOV.U32 R24, RZ, RZ, R22 ;  /* 0x000000ffff187224 */ /* 0x000fe200078e0016 */
[----:B------:R-:W-:Y:S06]  /*2420*/  @!P0 BRA `(.L_x_61) ;  /* 0x0000000000308947 */ /* 0x000fec0003800000 */
[----:B------:R-:W-:Y:S01]  /*2430*/  FSETP.GEU.AND P3, PT, |R19|, 4.2275390625, PT ;  /* 0x408748001300780b */ /* 0x000fe20003f6e200 */
[C---:B------:R-:W-:Y:S02]  /*2440*/  DADD R24, R18.reuse, +INF ;  /* 0x7ff0000012187429 */ /* 0x040fe40000000000 */
[----:B------:R-:W-:-:S08]  /*2450*/  DSETP.GEU.AND P0, PT, R18, RZ, PT ;  /* 0x000000ff1200722a */ /* 0x000fd00003f0e000 */
[----:B------:R-:W-:Y:S02]  /*2460*/  FSEL R24, R24, RZ, P0 ;  /* 0x000000ff18187208 */ /* 0x000fe40000000000 */
[----:B------:R-:W-:Y:S02]  /*2470*/  @!P3 LEA.HI R21, R20, R20, RZ, 0x1 ;  /* 0x000000141415b211 */ /* 0x000fe400078f08ff */
[----:B------:R-:W-:Y:S02]  /*2480*/  FSEL R25, R25, RZ, P0 ;  /* 0x000000ff19197208 */ /* 0x000fe40000000000 */
[----:B------:R-:W-:-:S05]  /*2490*/  @!P3 SHF.R.S32.HI R21, RZ, 0x1, R21 ;  /* 0x00000001ff15b819 */ /* 0x000fca0000011415 */
[----:B------:R-:W-:Y:S02]  /*24a0*/  @!P3 IMAD.IADD R18, R20, 0x1, -R21 ;  /* 0x000000011412b824 */ /* 0x000fe400078e0a15 */
[----:B------:R-:W-:-:S03]  /*24b0*/  @!P3 IMAD R23, R21, 0x100000, R23 ;  /* 0x001000001517b824 */ /* 0x000fc600078e0217 */
[----:B------:R-:W-:Y:S01]  /*24c0*/  @!P3 LEA R19, R18, 0x3ff00000, 0x14 ;  /* 0x3ff000001213b811 */ /* 0x000fe200078ea0ff */
[----:B------:R-:W-:-:S06]  /*24d0*/  @!P3 IMAD.MOV.U32 R18, RZ, RZ, RZ ;  /* 0x000000ffff12b224 */ /* 0x000fcc00078e00ff */
[----:B------:R-:W-:-:S11]  /*24e0*/  @!P3 DMUL R24, R22, R18 ;  /* 0x000000121618b228 */ /* 0x000fd60000000000 */
.L_x_61:
[----:B------:R-:W-:Y:S01]  /*24f0*/  DFMA R26, R26, R24, R24 ;  /* 0x000000181a1a722b */ /* 0x000fe20000000018 */
[----:B------:R-:W-:Y:S01]  /*2500*/  IMAD.MOV.U32 R18, RZ, RZ, R0 ;  /* 0x000000ffff127224 */ /* 0x000fe200078e0000 */
[----:B------:R-:W-:Y:S01]  /*2510*/  DSETP.NEU.AND P0, PT, |R24|, +INF , PT ;  /* 0x7ff000001800742a */ /* 0x000fe20003f0d200 */
[----:B------:R-:W-:-:S07]  /*2520*/  IMAD.MOV.U32 R19, RZ, RZ, 0x0 ;  /* 0x00000000ff137424 */ /* 0x000fce00078e00ff */
[----:B------:R-:W-:Y:S02]  /*2530*/  FSEL R20, R24, R26, !P0 ;  /* 0x0000001a18147208 */ /* 0x000fe40004000000 */
[----:B------:R-:W-:Y:S01]  /*2540*/  FSEL R24, R25, R27, !P0 ;  /* 0x0000001b19187208 */ /* 0x000fe20004000000 */
[----:B------:R-:W-:Y:S06]  /*2550*/  RET.REL.NODEC R18 `(_Z15gaussian_kernelPdS_S_S_iii) ;  /* 0xffffffd812a87950 */ /* 0x000fec0003c3ffff */
.L_x_62:
        /* <DEDUP_REMOVED lines=10> */
.L_x_73:


//--------------------- .nv.shared.reserved.0     --------------------------
	.section	.nv.shared.reserved.0,"aw",@nobits
	.weak		__nv_reservedSMEM_offset_0_alias
	.size		__nv_reservedSMEM_offset_0_alias, 0, 64
	.other		__nv_reservedSMEM_offset_0_alias,@"STO_CUDA_RESERVED_SHARED STV_DEFAULT"
__nv_reservedSMEM_offset_0_alias:
	.zero		0
	.zero		64


//--------------------- .nv.constant0._Z12epane_kernelPdS_S_S_iii --------------------------
	.section	.nv.constant0._Z12epane_kernelPdS_S_S_iii,"a",@progbits
	.sectionflags	@""
	.align	4
.nv.constant0._Z12epane_kernelPdS_S_S_iii:
	.zero		940


//--------------------- .nv.constant0._Z15gaussian_kernelPdS_S_S_iii --------------------------
	.section	.nv.constant0._Z15gaussian_kernelPdS_S_S_iii,"a",@progbits
	.sectionflags	@""
	.align	4
.nv.constant0._Z15gaussian_kernelPdS_S_S_iii:
	.zero		940


//--------------------- SYMBOLS --------------------------

	.type		.nv.reservedSmem.offset0,@object
	.size		.nv.reservedSmem.offset0,0x4
